//
// Generated by NVIDIA NVVM Compiler
//
// Compiler Build ID: CL-36424714
// Cuda compilation tools, release 13.0, V13.0.88
// Based on NVVM 20.0.0
//

.version 9.0
.target sm_100
.address_size 64

	// .globl	_Z21TwelveWayAdjustKerneliiffffffffffffffffffffffPKfPf

.visible .entry _Z21TwelveWayAdjustKerneliiffffffffffffffffffffffPKfPf(
	.param .u32 _Z21TwelveWayAdjustKerneliiffffffffffffffffffffffPKfPf_param_0,
	.param .u32 _Z21TwelveWayAdjustKerneliiffffffffffffffffffffffPKfPf_param_1,
	.param .f32 _Z21TwelveWayAdjustKerneliiffffffffffffffffffffffPKfPf_param_2,
	.param .f32 _Z21TwelveWayAdjustKerneliiffffffffffffffffffffffPKfPf_param_3,
	.param .f32 _Z21TwelveWayAdjustKerneliiffffffffffffffffffffffPKfPf_param_4,
	.param .f32 _Z21TwelveWayAdjustKerneliiffffffffffffffffffffffPKfPf_param_5,
	.param .f32 _Z21TwelveWayAdjustKerneliiffffffffffffffffffffffPKfPf_param_6,
	.param .f32 _Z21TwelveWayAdjustKerneliiffffffffffffffffffffffPKfPf_param_7,
	.param .f32 _Z21TwelveWayAdjustKerneliiffffffffffffffffffffffPKfPf_param_8,
	.param .f32 _Z21TwelveWayAdjustKerneliiffffffffffffffffffffffPKfPf_param_9,
	.param .f32 _Z21TwelveWayAdjustKerneliiffffffffffffffffffffffPKfPf_param_10,
	.param .f32 _Z21TwelveWayAdjustKerneliiffffffffffffffffffffffPKfPf_param_11,
	.param .f32 _Z21TwelveWayAdjustKerneliiffffffffffffffffffffffPKfPf_param_12,
	.param .f32 _Z21TwelveWayAdjustKerneliiffffffffffffffffffffffPKfPf_param_13,
	.param .f32 _Z21TwelveWayAdjustKerneliiffffffffffffffffffffffPKfPf_param_14,
	.param .f32 _Z21TwelveWayAdjustKerneliiffffffffffffffffffffffPKfPf_param_15,
	.param .f32 _Z21TwelveWayAdjustKerneliiffffffffffffffffffffffPKfPf_param_16,
	.param .f32 _Z21TwelveWayAdjustKerneliiffffffffffffffffffffffPKfPf_param_17,
	.param .f32 _Z21TwelveWayAdjustKerneliiffffffffffffffffffffffPKfPf_param_18,
	.param .f32 _Z21TwelveWayAdjustKerneliiffffffffffffffffffffffPKfPf_param_19,
	.param .f32 _Z21TwelveWayAdjustKerneliiffffffffffffffffffffffPKfPf_param_20,
	.param .f32 _Z21TwelveWayAdjustKerneliiffffffffffffffffffffffPKfPf_param_21,
	.param .f32 _Z21TwelveWayAdjustKerneliiffffffffffffffffffffffPKfPf_param_22,
	.param .f32 _Z21TwelveWayAdjustKerneliiffffffffffffffffffffffPKfPf_param_23,
	.param .u64 .ptr .align 1 _Z21TwelveWayAdjustKerneliiffffffffffffffffffffffPKfPf_param_24,
	.param .u64 .ptr .align 1 _Z21TwelveWayAdjustKerneliiffffffffffffffffffffffPKfPf_param_25
)
{
	.reg .pred 	%p<502>;
	.reg .b32 	%r<351>;
	.reg .b32 	%f<1894>;
	.reg .b64 	%rd<11>;

	ld.param.u32 	%r4, [_Z21TwelveWayAdjustKerneliiffffffffffffffffffffffPKfPf_param_0];
	ld.param.u32 	%r5, [_Z21TwelveWayAdjustKerneliiffffffffffffffffffffffPKfPf_param_1];
	ld.param.f32 	%f211, [_Z21TwelveWayAdjustKerneliiffffffffffffffffffffffPKfPf_param_2];
	ld.param.f32 	%f212, [_Z21TwelveWayAdjustKerneliiffffffffffffffffffffffPKfPf_param_3];
	ld.param.f32 	%f214, [_Z21TwelveWayAdjustKerneliiffffffffffffffffffffffPKfPf_param_5];
	ld.param.f32 	%f215, [_Z21TwelveWayAdjustKerneliiffffffffffffffffffffffPKfPf_param_6];
	ld.param.f32 	%f216, [_Z21TwelveWayAdjustKerneliiffffffffffffffffffffffPKfPf_param_7];
	ld.param.f32 	%f217, [_Z21TwelveWayAdjustKerneliiffffffffffffffffffffffPKfPf_param_8];
	ld.param.f32 	%f218, [_Z21TwelveWayAdjustKerneliiffffffffffffffffffffffPKfPf_param_9];
	ld.param.f32 	%f219, [_Z21TwelveWayAdjustKerneliiffffffffffffffffffffffPKfPf_param_10];
	ld.param.f32 	%f220, [_Z21TwelveWayAdjustKerneliiffffffffffffffffffffffPKfPf_param_11];
	ld.param.f32 	%f221, [_Z21TwelveWayAdjustKerneliiffffffffffffffffffffffPKfPf_param_12];
	ld.param.f32 	%f224, [_Z21TwelveWayAdjustKerneliiffffffffffffffffffffffPKfPf_param_15];
	ld.param.f32 	%f225, [_Z21TwelveWayAdjustKerneliiffffffffffffffffffffffPKfPf_param_16];
	ld.param.f32 	%f226, [_Z21TwelveWayAdjustKerneliiffffffffffffffffffffffPKfPf_param_17];
	ld.param.f32 	%f228, [_Z21TwelveWayAdjustKerneliiffffffffffffffffffffffPKfPf_param_19];
	ld.param.f32 	%f229, [_Z21TwelveWayAdjustKerneliiffffffffffffffffffffffPKfPf_param_20];
	ld.param.f32 	%f230, [_Z21TwelveWayAdjustKerneliiffffffffffffffffffffffPKfPf_param_21];
	ld.param.f32 	%f231, [_Z21TwelveWayAdjustKerneliiffffffffffffffffffffffPKfPf_param_22];
	mov.u32 	%r7, %ctaid.x;
	mov.u32 	%r8, %ntid.x;
	mov.u32 	%r9, %tid.x;
	mad.lo.s32 	%r1, %r7, %r8, %r9;
	mov.u32 	%r10, %ctaid.y;
	mov.u32 	%r11, %ntid.y;
	mov.u32 	%r12, %tid.y;
	mad.lo.s32 	%r13, %r10, %r11, %r12;
	setp.ge.s32 	%p1, %r1, %r4;
	setp.ge.s32 	%p2, %r13, %r5;
	or.pred  	%p3, %p1, %p2;
	@%p3 bra 	$L__BB0_194;
	ld.param.u64 	%rd9, [_Z21TwelveWayAdjustKerneliiffffffffffffffffffffffPKfPf_param_24];
	cvta.to.global.u64 	%rd4, %rd9;
	mad.lo.s32 	%r14, %r13, %r4, %r1;
	shl.b32 	%r3, %r14, 2;
	mul.wide.s32 	%rd5, %r3, 4;
	add.s64 	%rd1, %rd4, %rd5;
	ld.global.f32 	%f233, [%rd1];
	mul.f32 	%f234, %f217, %f233;
	mov.f32 	%f235, 0f3F800000;
	sub.f32 	%f236, %f235, %f234;
	fma.rn.f32 	%f1, %f215, %f236, %f234;
	setp.ltu.f32 	%p4, %f1, 0f00000000;
	setp.gtu.f32 	%p5, %f1, 0f3F800000;
	or.pred  	%p6, %p4, %p5;
	mov.f32 	%f1871, %f1;
	@%p6 bra 	$L__BB0_17;
	setp.eq.f32 	%p7, %f211, 0f3F800000;
	mov.f32 	%f1870, 0f3F800000;
	@%p7 bra 	$L__BB0_8;
	rcp.rn.f32 	%f2, %f216;
	setp.eq.f32 	%p29, %f1, 0f3F800000;
	setp.eq.f32 	%p30, %f2, 0f00000000;
	or.pred  	%p31, %p30, %p29;
	mov.f32 	%f1871, 0f3F800000;
	@%p31 bra 	$L__BB0_17;
	abs.f32 	%f303, %f1;
	setp.num.f32 	%p32, %f303, %f303;
	abs.f32 	%f304, %f2;
	setp.num.f32 	%p33, %f304, %f304;
	and.pred  	%p34, %p32, %p33;
	@%p34 bra 	$L__BB0_6;
	add.rn.f32 	%f1871, %f1, %f2;
	bra.uni 	$L__BB0_17;
$L__BB0_6:
	setp.lt.f32 	%p35, %f303, 0f00800000;
	mul.f32 	%f308, %f303, 0f4B800000;
	selp.f32 	%f309, %f308, %f303, %p35;
	mov.b32 	%r29, %f309;
	add.s32 	%r30, %r29, -1060439283;
	and.b32  	%r31, %r30, -8388608;
	sub.s32 	%r32, %r29, %r31;
	mov.b32 	%f310, %r32;
	cvt.rn.f32.s32 	%f311, %r31;
	selp.f32 	%f312, 0fC1C00000, 0f00000000, %p35;
	fma.rn.f32 	%f313, %f311, 0f34000000, %f312;
	add.f32 	%f314, %f310, 0fBF800000;
	add.f32 	%f315, %f310, 0f3F800000;
	rcp.approx.ftz.f32 	%f316, %f315;
	add.f32 	%f317, %f314, %f314;
	mul.f32 	%f318, %f317, %f316;
	mul.f32 	%f319, %f318, %f318;
	neg.f32 	%f320, %f318;
	sub.f32 	%f321, %f314, %f318;
	add.f32 	%f322, %f321, %f321;
	fma.rn.f32 	%f323, %f320, %f314, %f322;
	mul.rn.f32 	%f324, %f316, %f323;
	fma.rn.f32 	%f325, %f319, 0f3A2C32E4, 0f3B52E7DB;
	fma.rn.f32 	%f326, %f325, %f319, 0f3C93BB73;
	fma.rn.f32 	%f327, %f326, %f319, 0f3DF6384F;
	mul.rn.f32 	%f328, %f327, %f319;
	fma.rn.f32 	%f329, %f318, 0f3FB8AA3B, %f313;
	mul.f32 	%f330, %f328, 0f40400000;
	sub.f32 	%f331, %f313, %f329;
	fma.rn.f32 	%f332, %f318, 0f3FB8AA3B, %f331;
	fma.rn.f32 	%f333, %f324, 0f3FB8AA3B, %f332;
	fma.rn.f32 	%f334, %f318, 0f32A55E34, %f333;
	fma.rn.f32 	%f335, %f330, %f324, %f334;
	fma.rn.f32 	%f336, %f328, %f318, %f335;
	add.rn.f32 	%f337, %f329, %f336;
	mul.rn.f32 	%f338, %f337, %f2;
	cvt.rni.f32.f32 	%f339, %f338;
	sub.f32 	%f340, %f338, %f339;
	neg.f32 	%f341, %f338;
	fma.rn.f32 	%f342, %f337, %f2, %f341;
	neg.f32 	%f343, %f329;
	add.rn.f32 	%f344, %f337, %f343;
	neg.f32 	%f345, %f344;
	add.rn.f32 	%f346, %f336, %f345;
	fma.rn.f32 	%f347, %f346, %f2, %f342;
	add.f32 	%f348, %f340, %f347;
	setp.gt.f32 	%p36, %f339, 0f00000000;
	selp.b32 	%r33, 0, -2097152000, %p36;
	setp.neu.f32 	%p37, %f1, 0f00000000;
	setp.neu.f32 	%p38, %f303, 0f7F800000;
	setp.lt.f32 	%p39, %f338, 0f00000000;
	selp.f32 	%f349, 0f00000000, 0f7F800000, %p39;
	abs.f32 	%f350, %f338;
	setp.gt.f32 	%p40, %f350, 0f43180000;
	cvt.rzi.s32.f32 	%r34, %f339;
	shl.b32 	%r35, %r34, 23;
	sub.s32 	%r36, %r35, %r33;
	mov.b32 	%f351, %r36;
	add.s32 	%r37, %r33, 2130706432;
	mov.b32 	%f352, %r37;
	fma.rn.f32 	%f353, %f348, 0f391FCB8E, 0f3AAF85ED;
	fma.rn.f32 	%f354, %f353, %f348, 0f3C1D9856;
	fma.rn.f32 	%f355, %f354, %f348, 0f3D6357BB;
	fma.rn.f32 	%f356, %f355, %f348, 0f3E75FDEC;
	fma.rn.f32 	%f357, %f356, %f348, 0f3F317218;
	fma.rn.f32 	%f358, %f357, %f348, 0f3F800000;
	mul.f32 	%f359, %f358, %f352;
	mul.f32 	%f360, %f359, %f351;
	selp.f32 	%f1871, %f349, %f360, %p40;
	and.pred  	%p41, %p37, %p38;
	@%p41 bra 	$L__BB0_17;
	mul.f32 	%f361, %f2, 0f3F000000;
	cvt.rzi.f32.f32 	%f362, %f361;
	add.f32 	%f363, %f362, %f362;
	sub.f32 	%f364, %f2, %f363;
	abs.f32 	%f365, %f364;
	setp.neu.f32 	%p42, %f365, 0f3F800000;
	add.f32 	%f366, %f1, %f1;
	mov.b32 	%r38, %f366;
	setp.lt.f32 	%p43, %f2, 0f00000000;
	xor.b32  	%r39, %r38, 2139095040;
	selp.b32 	%r40, %r39, %r38, %p43;
	and.b32  	%r41, %r40, 2147483647;
	selp.b32 	%r42, %r41, %r40, %p42;
	mov.b32 	%f1871, %r42;
	bra.uni 	$L__BB0_17;
$L__BB0_8:
	mov.f32 	%f237, 0f3F800000;
	sub.f32 	%f6, %f237, %f1;
	mul.f32 	%f238, %f216, 0f3F000000;
	cvt.rzi.f32.f32 	%f239, %f238;
	add.f32 	%f240, %f239, %f239;
	sub.f32 	%f241, %f216, %f240;
	abs.f32 	%f7, %f241;
	abs.f32 	%f8, %f6;
	setp.lt.f32 	%p8, %f8, 0f00800000;
	mul.f32 	%f242, %f8, 0f4B800000;
	selp.f32 	%f243, %f242, %f8, %p8;
	selp.f32 	%f244, 0fC1C00000, 0f00000000, %p8;
	mov.b32 	%r15, %f243;
	add.s32 	%r16, %r15, -1060439283;
	and.b32  	%r17, %r16, -8388608;
	sub.s32 	%r18, %r15, %r17;
	mov.b32 	%f245, %r18;
	cvt.rn.f32.s32 	%f246, %r17;
	fma.rn.f32 	%f247, %f246, 0f34000000, %f244;
	add.f32 	%f248, %f245, 0fBF800000;
	add.f32 	%f249, %f245, 0f3F800000;
	rcp.approx.ftz.f32 	%f250, %f249;
	add.f32 	%f251, %f248, %f248;
	mul.f32 	%f252, %f251, %f250;
	mul.f32 	%f253, %f252, %f252;
	sub.f32 	%f254, %f248, %f252;
	add.f32 	%f255, %f254, %f254;
	neg.f32 	%f256, %f252;
	fma.rn.f32 	%f257, %f256, %f248, %f255;
	mul.rn.f32 	%f258, %f250, %f257;
	fma.rn.f32 	%f259, %f253, 0f3A2C32E4, 0f3B52E7DB;
	fma.rn.f32 	%f260, %f259, %f253, 0f3C93BB73;
	fma.rn.f32 	%f261, %f260, %f253, 0f3DF6384F;
	mul.rn.f32 	%f262, %f261, %f253;
	fma.rn.f32 	%f263, %f252, 0f3FB8AA3B, %f247;
	sub.f32 	%f264, %f247, %f263;
	fma.rn.f32 	%f265, %f252, 0f3FB8AA3B, %f264;
	fma.rn.f32 	%f266, %f258, 0f3FB8AA3B, %f265;
	fma.rn.f32 	%f267, %f252, 0f32A55E34, %f266;
	mul.f32 	%f268, %f262, 0f40400000;
	fma.rn.f32 	%f269, %f268, %f258, %f267;
	fma.rn.f32 	%f270, %f262, %f252, %f269;
	add.rn.f32 	%f271, %f263, %f270;
	neg.f32 	%f272, %f263;
	add.rn.f32 	%f273, %f271, %f272;
	neg.f32 	%f274, %f273;
	add.rn.f32 	%f275, %f270, %f274;
	mul.rn.f32 	%f276, %f271, %f216;
	neg.f32 	%f277, %f276;
	fma.rn.f32 	%f278, %f271, %f216, %f277;
	fma.rn.f32 	%f279, %f275, %f216, %f278;
	cvt.rni.f32.f32 	%f280, %f276;
	sub.f32 	%f281, %f276, %f280;
	add.f32 	%f282, %f281, %f279;
	fma.rn.f32 	%f283, %f282, 0f391FCB8E, 0f3AAF85ED;
	fma.rn.f32 	%f284, %f283, %f282, 0f3C1D9856;
	fma.rn.f32 	%f285, %f284, %f282, 0f3D6357BB;
	fma.rn.f32 	%f286, %f285, %f282, 0f3E75FDEC;
	fma.rn.f32 	%f287, %f286, %f282, 0f3F317218;
	fma.rn.f32 	%f288, %f287, %f282, 0f3F800000;
	cvt.rzi.s32.f32 	%r19, %f280;
	setp.gt.f32 	%p9, %f280, 0f00000000;
	selp.b32 	%r20, 0, -2097152000, %p9;
	add.s32 	%r21, %r20, 2130706432;
	mov.b32 	%f289, %r21;
	mul.f32 	%f290, %f288, %f289;
	shl.b32 	%r22, %r19, 23;
	sub.s32 	%r23, %r22, %r20;
	mov.b32 	%f291, %r23;
	mul.f32 	%f292, %f290, %f291;
	abs.f32 	%f293, %f276;
	setp.gt.f32 	%p10, %f293, 0f43180000;
	setp.lt.f32 	%p11, %f276, 0f00000000;
	selp.f32 	%f294, 0f00000000, 0f7F800000, %p11;
	selp.f32 	%f9, %f294, %f292, %p10;
	setp.eq.f32 	%p12, %f6, 0f3F800000;
	setp.eq.f32 	%p13, %f216, 0f00000000;
	or.pred  	%p14, %p13, %p12;
	@%p14 bra 	$L__BB0_16;
	setp.num.f32 	%p15, %f8, %f8;
	abs.f32 	%f295, %f216;
	setp.num.f32 	%p16, %f295, %f295;
	and.pred  	%p17, %p15, %p16;
	@%p17 bra 	$L__BB0_11;
	add.rn.f32 	%f1870, %f6, %f216;
	bra.uni 	$L__BB0_16;
$L__BB0_11:
	setp.neu.f32 	%p18, %f6, 0f00000000;
	setp.neu.f32 	%p19, %f8, 0f7F800000;
	and.pred  	%p20, %p18, %p19;
	@%p20 bra 	$L__BB0_13;
	setp.neu.f32 	%p27, %f7, 0f3F800000;
	add.f32 	%f300, %f6, %f6;
	mov.b32 	%r24, %f300;
	setp.lt.f32 	%p28, %f216, 0f00000000;
	xor.b32  	%r25, %r24, 2139095040;
	selp.b32 	%r26, %r25, %r24, %p28;
	and.b32  	%r27, %r26, 2147483647;
	selp.b32 	%r28, %r27, %r26, %p27;
	mov.b32 	%f1870, %r28;
	bra.uni 	$L__BB0_16;
$L__BB0_13:
	setp.eq.f32 	%p21, %f6, 0fBF800000;
	setp.eq.f32 	%p22, %f295, 0f7F800000;
	and.pred  	%p23, %p21, %p22;
	@%p23 bra 	$L__BB0_16;
	setp.geu.f32 	%p24, %f6, 0f00000000;
	mov.f32 	%f1870, %f9;
	@%p24 bra 	$L__BB0_16;
	setp.neu.f32 	%p25, %f7, 0f3F800000;
	neg.f32 	%f297, %f9;
	selp.f32 	%f298, %f9, %f297, %p25;
	cvt.rmi.f32.f32 	%f299, %f216;
	setp.neu.f32 	%p26, %f216, %f299;
	selp.f32 	%f1870, 0f7FFFFFFF, %f298, %p26;
$L__BB0_16:
	mov.f32 	%f301, 0f3F800000;
	sub.f32 	%f1871, %f301, %f1870;
$L__BB0_17:
	ld.global.f32 	%f367, [%rd1+4];
	mul.f32 	%f368, %f217, %f367;
	mov.f32 	%f369, 0f3F800000;
	sub.f32 	%f370, %f369, %f368;
	fma.rn.f32 	%f17, %f215, %f370, %f368;
	setp.ltu.f32 	%p44, %f17, 0f00000000;
	setp.gtu.f32 	%p45, %f17, 0f3F800000;
	or.pred  	%p46, %p44, %p45;
	mov.f32 	%f1873, %f17;
	@%p46 bra 	$L__BB0_33;
	setp.eq.f32 	%p47, %f211, 0f3F800000;
	mov.f32 	%f1872, 0f3F800000;
	@%p47 bra 	$L__BB0_24;
	rcp.rn.f32 	%f18, %f216;
	setp.eq.f32 	%p69, %f17, 0f3F800000;
	setp.eq.f32 	%p70, %f18, 0f00000000;
	or.pred  	%p71, %p70, %p69;
	mov.f32 	%f1873, 0f3F800000;
	@%p71 bra 	$L__BB0_33;
	abs.f32 	%f437, %f17;
	setp.num.f32 	%p72, %f437, %f437;
	abs.f32 	%f438, %f18;
	setp.num.f32 	%p73, %f438, %f438;
	and.pred  	%p74, %p72, %p73;
	@%p74 bra 	$L__BB0_22;
	add.rn.f32 	%f1873, %f17, %f18;
	bra.uni 	$L__BB0_33;
$L__BB0_22:
	abs.f32 	%f440, %f17;
	setp.lt.f32 	%p75, %f440, 0f00800000;
	mul.f32 	%f442, %f440, 0f4B800000;
	selp.f32 	%f443, %f442, %f440, %p75;
	mov.b32 	%r57, %f443;
	add.s32 	%r58, %r57, -1060439283;
	and.b32  	%r59, %r58, -8388608;
	sub.s32 	%r60, %r57, %r59;
	mov.b32 	%f444, %r60;
	cvt.rn.f32.s32 	%f445, %r59;
	selp.f32 	%f446, 0fC1C00000, 0f00000000, %p75;
	fma.rn.f32 	%f447, %f445, 0f34000000, %f446;
	add.f32 	%f448, %f444, 0fBF800000;
	add.f32 	%f449, %f444, 0f3F800000;
	rcp.approx.ftz.f32 	%f450, %f449;
	add.f32 	%f451, %f448, %f448;
	mul.f32 	%f452, %f451, %f450;
	mul.f32 	%f453, %f452, %f452;
	neg.f32 	%f454, %f452;
	sub.f32 	%f455, %f448, %f452;
	add.f32 	%f456, %f455, %f455;
	fma.rn.f32 	%f457, %f454, %f448, %f456;
	mul.rn.f32 	%f458, %f450, %f457;
	fma.rn.f32 	%f459, %f453, 0f3A2C32E4, 0f3B52E7DB;
	fma.rn.f32 	%f460, %f459, %f453, 0f3C93BB73;
	fma.rn.f32 	%f461, %f460, %f453, 0f3DF6384F;
	mul.rn.f32 	%f462, %f461, %f453;
	fma.rn.f32 	%f463, %f452, 0f3FB8AA3B, %f447;
	mul.f32 	%f464, %f462, 0f40400000;
	sub.f32 	%f465, %f447, %f463;
	fma.rn.f32 	%f466, %f452, 0f3FB8AA3B, %f465;
	fma.rn.f32 	%f467, %f458, 0f3FB8AA3B, %f466;
	fma.rn.f32 	%f468, %f452, 0f32A55E34, %f467;
	fma.rn.f32 	%f469, %f464, %f458, %f468;
	fma.rn.f32 	%f470, %f462, %f452, %f469;
	add.rn.f32 	%f471, %f463, %f470;
	mul.rn.f32 	%f472, %f471, %f18;
	cvt.rni.f32.f32 	%f473, %f472;
	sub.f32 	%f474, %f472, %f473;
	neg.f32 	%f475, %f472;
	fma.rn.f32 	%f476, %f471, %f18, %f475;
	neg.f32 	%f477, %f463;
	add.rn.f32 	%f478, %f471, %f477;
	neg.f32 	%f479, %f478;
	add.rn.f32 	%f480, %f470, %f479;
	fma.rn.f32 	%f481, %f480, %f18, %f476;
	add.f32 	%f482, %f474, %f481;
	setp.gt.f32 	%p76, %f473, 0f00000000;
	selp.b32 	%r61, 0, -2097152000, %p76;
	setp.neu.f32 	%p77, %f17, 0f00000000;
	setp.neu.f32 	%p78, %f440, 0f7F800000;
	setp.lt.f32 	%p79, %f472, 0f00000000;
	selp.f32 	%f483, 0f00000000, 0f7F800000, %p79;
	abs.f32 	%f484, %f472;
	setp.gt.f32 	%p80, %f484, 0f43180000;
	cvt.rzi.s32.f32 	%r62, %f473;
	shl.b32 	%r63, %r62, 23;
	sub.s32 	%r64, %r63, %r61;
	mov.b32 	%f485, %r64;
	add.s32 	%r65, %r61, 2130706432;
	mov.b32 	%f486, %r65;
	fma.rn.f32 	%f487, %f482, 0f391FCB8E, 0f3AAF85ED;
	fma.rn.f32 	%f488, %f487, %f482, 0f3C1D9856;
	fma.rn.f32 	%f489, %f488, %f482, 0f3D6357BB;
	fma.rn.f32 	%f490, %f489, %f482, 0f3E75FDEC;
	fma.rn.f32 	%f491, %f490, %f482, 0f3F317218;
	fma.rn.f32 	%f492, %f491, %f482, 0f3F800000;
	mul.f32 	%f493, %f492, %f486;
	mul.f32 	%f494, %f493, %f485;
	selp.f32 	%f1873, %f483, %f494, %p80;
	and.pred  	%p81, %p77, %p78;
	@%p81 bra 	$L__BB0_33;
	mul.f32 	%f495, %f18, 0f3F000000;
	cvt.rzi.f32.f32 	%f496, %f495;
	add.f32 	%f497, %f496, %f496;
	sub.f32 	%f498, %f18, %f497;
	abs.f32 	%f499, %f498;
	setp.neu.f32 	%p82, %f499, 0f3F800000;
	add.f32 	%f500, %f17, %f17;
	mov.b32 	%r66, %f500;
	setp.lt.f32 	%p83, %f18, 0f00000000;
	xor.b32  	%r67, %r66, 2139095040;
	selp.b32 	%r68, %r67, %r66, %p83;
	and.b32  	%r69, %r68, 2147483647;
	selp.b32 	%r70, %r69, %r68, %p82;
	mov.b32 	%f1873, %r70;
	bra.uni 	$L__BB0_33;
$L__BB0_24:
	mov.f32 	%f371, 0f3F800000;
	sub.f32 	%f22, %f371, %f17;
	mul.f32 	%f372, %f216, 0f3F000000;
	cvt.rzi.f32.f32 	%f373, %f372;
	add.f32 	%f374, %f373, %f373;
	sub.f32 	%f375, %f216, %f374;
	abs.f32 	%f23, %f375;
	abs.f32 	%f24, %f22;
	setp.lt.f32 	%p48, %f24, 0f00800000;
	mul.f32 	%f376, %f24, 0f4B800000;
	selp.f32 	%f377, %f376, %f24, %p48;
	selp.f32 	%f378, 0fC1C00000, 0f00000000, %p48;
	mov.b32 	%r43, %f377;
	add.s32 	%r44, %r43, -1060439283;
	and.b32  	%r45, %r44, -8388608;
	sub.s32 	%r46, %r43, %r45;
	mov.b32 	%f379, %r46;
	cvt.rn.f32.s32 	%f380, %r45;
	fma.rn.f32 	%f381, %f380, 0f34000000, %f378;
	add.f32 	%f382, %f379, 0fBF800000;
	add.f32 	%f383, %f379, 0f3F800000;
	rcp.approx.ftz.f32 	%f384, %f383;
	add.f32 	%f385, %f382, %f382;
	mul.f32 	%f386, %f385, %f384;
	mul.f32 	%f387, %f386, %f386;
	sub.f32 	%f388, %f382, %f386;
	add.f32 	%f389, %f388, %f388;
	neg.f32 	%f390, %f386;
	fma.rn.f32 	%f391, %f390, %f382, %f389;
	mul.rn.f32 	%f392, %f384, %f391;
	fma.rn.f32 	%f393, %f387, 0f3A2C32E4, 0f3B52E7DB;
	fma.rn.f32 	%f394, %f393, %f387, 0f3C93BB73;
	fma.rn.f32 	%f395, %f394, %f387, 0f3DF6384F;
	mul.rn.f32 	%f396, %f395, %f387;
	fma.rn.f32 	%f397, %f386, 0f3FB8AA3B, %f381;
	sub.f32 	%f398, %f381, %f397;
	fma.rn.f32 	%f399, %f386, 0f3FB8AA3B, %f398;
	fma.rn.f32 	%f400, %f392, 0f3FB8AA3B, %f399;
	fma.rn.f32 	%f401, %f386, 0f32A55E34, %f400;
	mul.f32 	%f402, %f396, 0f40400000;
	fma.rn.f32 	%f403, %f402, %f392, %f401;
	fma.rn.f32 	%f404, %f396, %f386, %f403;
	add.rn.f32 	%f405, %f397, %f404;
	neg.f32 	%f406, %f397;
	add.rn.f32 	%f407, %f405, %f406;
	neg.f32 	%f408, %f407;
	add.rn.f32 	%f409, %f404, %f408;
	mul.rn.f32 	%f410, %f405, %f216;
	neg.f32 	%f411, %f410;
	fma.rn.f32 	%f412, %f405, %f216, %f411;
	fma.rn.f32 	%f413, %f409, %f216, %f412;
	cvt.rni.f32.f32 	%f414, %f410;
	sub.f32 	%f415, %f410, %f414;
	add.f32 	%f416, %f415, %f413;
	fma.rn.f32 	%f417, %f416, 0f391FCB8E, 0f3AAF85ED;
	fma.rn.f32 	%f418, %f417, %f416, 0f3C1D9856;
	fma.rn.f32 	%f419, %f418, %f416, 0f3D6357BB;
	fma.rn.f32 	%f420, %f419, %f416, 0f3E75FDEC;
	fma.rn.f32 	%f421, %f420, %f416, 0f3F317218;
	fma.rn.f32 	%f422, %f421, %f416, 0f3F800000;
	cvt.rzi.s32.f32 	%r47, %f414;
	setp.gt.f32 	%p49, %f414, 0f00000000;
	selp.b32 	%r48, 0, -2097152000, %p49;
	add.s32 	%r49, %r48, 2130706432;
	mov.b32 	%f423, %r49;
	mul.f32 	%f424, %f422, %f423;
	shl.b32 	%r50, %r47, 23;
	sub.s32 	%r51, %r50, %r48;
	mov.b32 	%f425, %r51;
	mul.f32 	%f426, %f424, %f425;
	abs.f32 	%f427, %f410;
	setp.gt.f32 	%p50, %f427, 0f43180000;
	setp.lt.f32 	%p51, %f410, 0f00000000;
	selp.f32 	%f428, 0f00000000, 0f7F800000, %p51;
	selp.f32 	%f25, %f428, %f426, %p50;
	setp.eq.f32 	%p52, %f22, 0f3F800000;
	setp.eq.f32 	%p53, %f216, 0f00000000;
	or.pred  	%p54, %p53, %p52;
	@%p54 bra 	$L__BB0_32;
	setp.num.f32 	%p55, %f24, %f24;
	abs.f32 	%f429, %f216;
	setp.num.f32 	%p56, %f429, %f429;
	and.pred  	%p57, %p55, %p56;
	@%p57 bra 	$L__BB0_27;
	add.rn.f32 	%f1872, %f22, %f216;
	bra.uni 	$L__BB0_32;
$L__BB0_27:
	setp.neu.f32 	%p58, %f22, 0f00000000;
	setp.neu.f32 	%p59, %f24, 0f7F800000;
	and.pred  	%p60, %p58, %p59;
	@%p60 bra 	$L__BB0_29;
	setp.neu.f32 	%p67, %f23, 0f3F800000;
	add.f32 	%f434, %f22, %f22;
	mov.b32 	%r52, %f434;
	setp.lt.f32 	%p68, %f216, 0f00000000;
	xor.b32  	%r53, %r52, 2139095040;
	selp.b32 	%r54, %r53, %r52, %p68;
	and.b32  	%r55, %r54, 2147483647;
	selp.b32 	%r56, %r55, %r54, %p67;
	mov.b32 	%f1872, %r56;
	bra.uni 	$L__BB0_32;
$L__BB0_29:
	setp.eq.f32 	%p61, %f22, 0fBF800000;
	setp.eq.f32 	%p62, %f429, 0f7F800000;
	and.pred  	%p63, %p61, %p62;
	@%p63 bra 	$L__BB0_32;
	setp.geu.f32 	%p64, %f22, 0f00000000;
	mov.f32 	%f1872, %f25;
	@%p64 bra 	$L__BB0_32;
	setp.neu.f32 	%p65, %f23, 0f3F800000;
	neg.f32 	%f431, %f25;
	selp.f32 	%f432, %f25, %f431, %p65;
	cvt.rmi.f32.f32 	%f433, %f216;
	setp.neu.f32 	%p66, %f216, %f433;
	selp.f32 	%f1872, 0f7FFFFFFF, %f432, %p66;
$L__BB0_32:
	mov.f32 	%f435, 0f3F800000;
	sub.f32 	%f1873, %f435, %f1872;
$L__BB0_33:
	ld.global.f32 	%f501, [%rd1+8];
	mul.f32 	%f502, %f217, %f501;
	mov.f32 	%f503, 0f3F800000;
	sub.f32 	%f504, %f503, %f502;
	fma.rn.f32 	%f33, %f215, %f504, %f502;
	setp.ltu.f32 	%p84, %f33, 0f00000000;
	setp.gtu.f32 	%p85, %f33, 0f3F800000;
	or.pred  	%p86, %p84, %p85;
	mov.f32 	%f1875, %f33;
	@%p86 bra 	$L__BB0_49;
	setp.eq.f32 	%p87, %f211, 0f3F800000;
	mov.f32 	%f1874, 0f3F800000;
	@%p87 bra 	$L__BB0_40;
	rcp.rn.f32 	%f34, %f216;
	setp.eq.f32 	%p109, %f33, 0f3F800000;
	setp.eq.f32 	%p110, %f34, 0f00000000;
	or.pred  	%p111, %p110, %p109;
	mov.f32 	%f1875, 0f3F800000;
	@%p111 bra 	$L__BB0_49;
	abs.f32 	%f571, %f33;
	setp.num.f32 	%p112, %f571, %f571;
	abs.f32 	%f572, %f34;
	setp.num.f32 	%p113, %f572, %f572;
	and.pred  	%p114, %p112, %p113;
	@%p114 bra 	$L__BB0_38;
	add.rn.f32 	%f1875, %f33, %f34;
	bra.uni 	$L__BB0_49;
$L__BB0_38:
	setp.lt.f32 	%p115, %f571, 0f00800000;
	mul.f32 	%f576, %f571, 0f4B800000;
	selp.f32 	%f577, %f576, %f571, %p115;
	mov.b32 	%r85, %f577;
	add.s32 	%r86, %r85, -1060439283;
	and.b32  	%r87, %r86, -8388608;
	sub.s32 	%r88, %r85, %r87;
	mov.b32 	%f578, %r88;
	cvt.rn.f32.s32 	%f579, %r87;
	selp.f32 	%f580, 0fC1C00000, 0f00000000, %p115;
	fma.rn.f32 	%f581, %f579, 0f34000000, %f580;
	add.f32 	%f582, %f578, 0fBF800000;
	add.f32 	%f583, %f578, 0f3F800000;
	rcp.approx.ftz.f32 	%f584, %f583;
	add.f32 	%f585, %f582, %f582;
	mul.f32 	%f586, %f585, %f584;
	mul.f32 	%f587, %f586, %f586;
	neg.f32 	%f588, %f586;
	sub.f32 	%f589, %f582, %f586;
	add.f32 	%f590, %f589, %f589;
	fma.rn.f32 	%f591, %f588, %f582, %f590;
	mul.rn.f32 	%f592, %f584, %f591;
	fma.rn.f32 	%f593, %f587, 0f3A2C32E4, 0f3B52E7DB;
	fma.rn.f32 	%f594, %f593, %f587, 0f3C93BB73;
	fma.rn.f32 	%f595, %f594, %f587, 0f3DF6384F;
	mul.rn.f32 	%f596, %f595, %f587;
	fma.rn.f32 	%f597, %f586, 0f3FB8AA3B, %f581;
	mul.f32 	%f598, %f596, 0f40400000;
	sub.f32 	%f599, %f581, %f597;
	fma.rn.f32 	%f600, %f586, 0f3FB8AA3B, %f599;
	fma.rn.f32 	%f601, %f592, 0f3FB8AA3B, %f600;
	fma.rn.f32 	%f602, %f586, 0f32A55E34, %f601;
	fma.rn.f32 	%f603, %f598, %f592, %f602;
	fma.rn.f32 	%f604, %f596, %f586, %f603;
	add.rn.f32 	%f605, %f597, %f604;
	mul.rn.f32 	%f606, %f605, %f34;
	cvt.rni.f32.f32 	%f607, %f606;
	sub.f32 	%f608, %f606, %f607;
	neg.f32 	%f609, %f606;
	fma.rn.f32 	%f610, %f605, %f34, %f609;
	neg.f32 	%f611, %f597;
	add.rn.f32 	%f612, %f605, %f611;
	neg.f32 	%f613, %f612;
	add.rn.f32 	%f614, %f604, %f613;
	fma.rn.f32 	%f615, %f614, %f34, %f610;
	add.f32 	%f616, %f608, %f615;
	setp.gt.f32 	%p116, %f607, 0f00000000;
	selp.b32 	%r89, 0, -2097152000, %p116;
	setp.neu.f32 	%p117, %f33, 0f00000000;
	setp.neu.f32 	%p118, %f571, 0f7F800000;
	setp.lt.f32 	%p119, %f606, 0f00000000;
	selp.f32 	%f617, 0f00000000, 0f7F800000, %p119;
	abs.f32 	%f618, %f606;
	setp.gt.f32 	%p120, %f618, 0f43180000;
	cvt.rzi.s32.f32 	%r90, %f607;
	shl.b32 	%r91, %r90, 23;
	sub.s32 	%r92, %r91, %r89;
	mov.b32 	%f619, %r92;
	add.s32 	%r93, %r89, 2130706432;
	mov.b32 	%f620, %r93;
	fma.rn.f32 	%f621, %f616, 0f391FCB8E, 0f3AAF85ED;
	fma.rn.f32 	%f622, %f621, %f616, 0f3C1D9856;
	fma.rn.f32 	%f623, %f622, %f616, 0f3D6357BB;
	fma.rn.f32 	%f624, %f623, %f616, 0f3E75FDEC;
	fma.rn.f32 	%f625, %f624, %f616, 0f3F317218;
	fma.rn.f32 	%f626, %f625, %f616, 0f3F800000;
	mul.f32 	%f627, %f626, %f620;
	mul.f32 	%f628, %f627, %f619;
	selp.f32 	%f1875, %f617, %f628, %p120;
	and.pred  	%p121, %p117, %p118;
	@%p121 bra 	$L__BB0_49;
	mul.f32 	%f629, %f34, 0f3F000000;
	cvt.rzi.f32.f32 	%f630, %f629;
	add.f32 	%f631, %f630, %f630;
	sub.f32 	%f632, %f34, %f631;
	abs.f32 	%f633, %f632;
	setp.neu.f32 	%p122, %f633, 0f3F800000;
	add.f32 	%f634, %f33, %f33;
	mov.b32 	%r94, %f634;
	setp.lt.f32 	%p123, %f34, 0f00000000;
	xor.b32  	%r95, %r94, 2139095040;
	selp.b32 	%r96, %r95, %r94, %p123;
	and.b32  	%r97, %r96, 2147483647;
	selp.b32 	%r98, %r97, %r96, %p122;
	mov.b32 	%f1875, %r98;
	bra.uni 	$L__BB0_49;
$L__BB0_40:
	mov.f32 	%f505, 0f3F800000;
	sub.f32 	%f38, %f505, %f33;
	mul.f32 	%f506, %f216, 0f3F000000;
	cvt.rzi.f32.f32 	%f507, %f506;
	add.f32 	%f508, %f507, %f507;
	sub.f32 	%f509, %f216, %f508;
	abs.f32 	%f39, %f509;
	abs.f32 	%f40, %f38;
	setp.lt.f32 	%p88, %f40, 0f00800000;
	mul.f32 	%f510, %f40, 0f4B800000;
	selp.f32 	%f511, %f510, %f40, %p88;
	selp.f32 	%f512, 0fC1C00000, 0f00000000, %p88;
	mov.b32 	%r71, %f511;
	add.s32 	%r72, %r71, -1060439283;
	and.b32  	%r73, %r72, -8388608;
	sub.s32 	%r74, %r71, %r73;
	mov.b32 	%f513, %r74;
	cvt.rn.f32.s32 	%f514, %r73;
	fma.rn.f32 	%f515, %f514, 0f34000000, %f512;
	add.f32 	%f516, %f513, 0fBF800000;
	add.f32 	%f517, %f513, 0f3F800000;
	rcp.approx.ftz.f32 	%f518, %f517;
	add.f32 	%f519, %f516, %f516;
	mul.f32 	%f520, %f519, %f518;
	mul.f32 	%f521, %f520, %f520;
	sub.f32 	%f522, %f516, %f520;
	add.f32 	%f523, %f522, %f522;
	neg.f32 	%f524, %f520;
	fma.rn.f32 	%f525, %f524, %f516, %f523;
	mul.rn.f32 	%f526, %f518, %f525;
	fma.rn.f32 	%f527, %f521, 0f3A2C32E4, 0f3B52E7DB;
	fma.rn.f32 	%f528, %f527, %f521, 0f3C93BB73;
	fma.rn.f32 	%f529, %f528, %f521, 0f3DF6384F;
	mul.rn.f32 	%f530, %f529, %f521;
	fma.rn.f32 	%f531, %f520, 0f3FB8AA3B, %f515;
	sub.f32 	%f532, %f515, %f531;
	fma.rn.f32 	%f533, %f520, 0f3FB8AA3B, %f532;
	fma.rn.f32 	%f534, %f526, 0f3FB8AA3B, %f533;
	fma.rn.f32 	%f535, %f520, 0f32A55E34, %f534;
	mul.f32 	%f536, %f530, 0f40400000;
	fma.rn.f32 	%f537, %f536, %f526, %f535;
	fma.rn.f32 	%f538, %f530, %f520, %f537;
	add.rn.f32 	%f539, %f531, %f538;
	neg.f32 	%f540, %f531;
	add.rn.f32 	%f541, %f539, %f540;
	neg.f32 	%f542, %f541;
	add.rn.f32 	%f543, %f538, %f542;
	mul.rn.f32 	%f544, %f539, %f216;
	neg.f32 	%f545, %f544;
	fma.rn.f32 	%f546, %f539, %f216, %f545;
	fma.rn.f32 	%f547, %f543, %f216, %f546;
	cvt.rni.f32.f32 	%f548, %f544;
	sub.f32 	%f549, %f544, %f548;
	add.f32 	%f550, %f549, %f547;
	fma.rn.f32 	%f551, %f550, 0f391FCB8E, 0f3AAF85ED;
	fma.rn.f32 	%f552, %f551, %f550, 0f3C1D9856;
	fma.rn.f32 	%f553, %f552, %f550, 0f3D6357BB;
	fma.rn.f32 	%f554, %f553, %f550, 0f3E75FDEC;
	fma.rn.f32 	%f555, %f554, %f550, 0f3F317218;
	fma.rn.f32 	%f556, %f555, %f550, 0f3F800000;
	cvt.rzi.s32.f32 	%r75, %f548;
	setp.gt.f32 	%p89, %f548, 0f00000000;
	selp.b32 	%r76, 0, -2097152000, %p89;
	add.s32 	%r77, %r76, 2130706432;
	mov.b32 	%f557, %r77;
	mul.f32 	%f558, %f556, %f557;
	shl.b32 	%r78, %r75, 23;
	sub.s32 	%r79, %r78, %r76;
	mov.b32 	%f559, %r79;
	mul.f32 	%f560, %f558, %f559;
	abs.f32 	%f561, %f544;
	setp.gt.f32 	%p90, %f561, 0f43180000;
	setp.lt.f32 	%p91, %f544, 0f00000000;
	selp.f32 	%f562, 0f00000000, 0f7F800000, %p91;
	selp.f32 	%f41, %f562, %f560, %p90;
	setp.eq.f32 	%p92, %f38, 0f3F800000;
	setp.eq.f32 	%p93, %f216, 0f00000000;
	or.pred  	%p94, %p93, %p92;
	@%p94 bra 	$L__BB0_48;
	setp.num.f32 	%p95, %f40, %f40;
	abs.f32 	%f563, %f216;
	setp.num.f32 	%p96, %f563, %f563;
	and.pred  	%p97, %p95, %p96;
	@%p97 bra 	$L__BB0_43;
	add.rn.f32 	%f1874, %f38, %f216;
	bra.uni 	$L__BB0_48;
$L__BB0_43:
	setp.neu.f32 	%p98, %f38, 0f00000000;
	setp.neu.f32 	%p99, %f40, 0f7F800000;
	and.pred  	%p100, %p98, %p99;
	@%p100 bra 	$L__BB0_45;
	setp.neu.f32 	%p107, %f39, 0f3F800000;
	add.f32 	%f568, %f38, %f38;
	mov.b32 	%r80, %f568;
	setp.lt.f32 	%p108, %f216, 0f00000000;
	xor.b32  	%r81, %r80, 2139095040;
	selp.b32 	%r82, %r81, %r80, %p108;
	and.b32  	%r83, %r82, 2147483647;
	selp.b32 	%r84, %r83, %r82, %p107;
	mov.b32 	%f1874, %r84;
	bra.uni 	$L__BB0_48;
$L__BB0_45:
	setp.eq.f32 	%p101, %f38, 0fBF800000;
	setp.eq.f32 	%p102, %f563, 0f7F800000;
	and.pred  	%p103, %p101, %p102;
	@%p103 bra 	$L__BB0_48;
	setp.geu.f32 	%p104, %f38, 0f00000000;
	mov.f32 	%f1874, %f41;
	@%p104 bra 	$L__BB0_48;
	setp.neu.f32 	%p105, %f39, 0f3F800000;
	neg.f32 	%f565, %f41;
	selp.f32 	%f566, %f41, %f565, %p105;
	cvt.rmi.f32.f32 	%f567, %f216;
	setp.neu.f32 	%p106, %f216, %f567;
	selp.f32 	%f1874, 0f7FFFFFFF, %f566, %p106;
$L__BB0_48:
	mov.f32 	%f569, 0f3F800000;
	sub.f32 	%f1875, %f569, %f1874;
$L__BB0_49:
	ld.param.f32 	%f1852, [_Z21TwelveWayAdjustKerneliiffffffffffffffffffffffPKfPf_param_13];
	sub.f32 	%f635, %f1871, %f221;
	sub.f32 	%f49, %f1852, %f221;
	div.rn.f32 	%f636, %f635, %f49;
	setp.ge.f32 	%p124, %f636, 0f00000000;
	setp.le.f32 	%p125, %f636, 0f3F800000;
	mul.f32 	%f637, %f220, %f636;
	mov.f32 	%f638, 0f3F800000;
	sub.f32 	%f639, %f638, %f637;
	fma.rn.f32 	%f640, %f218, %f639, %f637;
	selp.f32 	%f641, %f640, %f636, %p125;
	selp.f32 	%f50, %f641, %f636, %p124;
	setp.ltu.f32 	%p126, %f50, 0f00000000;
	setp.gtu.f32 	%p127, %f50, 0f3F800000;
	or.pred  	%p128, %p126, %p127;
	mov.f32 	%f1877, %f50;
	@%p128 bra 	$L__BB0_65;
	setp.eq.f32 	%p129, %f212, 0f3F800000;
	mov.f32 	%f1876, 0f3F800000;
	@%p129 bra 	$L__BB0_56;
	rcp.rn.f32 	%f51, %f219;
	setp.eq.f32 	%p151, %f50, 0f3F800000;
	setp.eq.f32 	%p152, %f51, 0f00000000;
	or.pred  	%p153, %p152, %p151;
	mov.f32 	%f1877, 0f3F800000;
	@%p153 bra 	$L__BB0_65;
	abs.f32 	%f708, %f50;
	setp.num.f32 	%p154, %f708, %f708;
	abs.f32 	%f709, %f51;
	setp.num.f32 	%p155, %f709, %f709;
	and.pred  	%p156, %p154, %p155;
	@%p156 bra 	$L__BB0_54;
	add.rn.f32 	%f1877, %f50, %f51;
	bra.uni 	$L__BB0_65;
$L__BB0_54:
	setp.lt.f32 	%p157, %f708, 0f00800000;
	mul.f32 	%f713, %f708, 0f4B800000;
	selp.f32 	%f714, %f713, %f708, %p157;
	mov.b32 	%r113, %f714;
	add.s32 	%r114, %r113, -1060439283;
	and.b32  	%r115, %r114, -8388608;
	sub.s32 	%r116, %r113, %r115;
	mov.b32 	%f715, %r116;
	cvt.rn.f32.s32 	%f716, %r115;
	selp.f32 	%f717, 0fC1C00000, 0f00000000, %p157;
	fma.rn.f32 	%f718, %f716, 0f34000000, %f717;
	add.f32 	%f719, %f715, 0fBF800000;
	add.f32 	%f720, %f715, 0f3F800000;
	rcp.approx.ftz.f32 	%f721, %f720;
	add.f32 	%f722, %f719, %f719;
	mul.f32 	%f723, %f722, %f721;
	mul.f32 	%f724, %f723, %f723;
	neg.f32 	%f725, %f723;
	sub.f32 	%f726, %f719, %f723;
	add.f32 	%f727, %f726, %f726;
	fma.rn.f32 	%f728, %f725, %f719, %f727;
	mul.rn.f32 	%f729, %f721, %f728;
	fma.rn.f32 	%f730, %f724, 0f3A2C32E4, 0f3B52E7DB;
	fma.rn.f32 	%f731, %f730, %f724, 0f3C93BB73;
	fma.rn.f32 	%f732, %f731, %f724, 0f3DF6384F;
	mul.rn.f32 	%f733, %f732, %f724;
	fma.rn.f32 	%f734, %f723, 0f3FB8AA3B, %f718;
	mul.f32 	%f735, %f733, 0f40400000;
	sub.f32 	%f736, %f718, %f734;
	fma.rn.f32 	%f737, %f723, 0f3FB8AA3B, %f736;
	fma.rn.f32 	%f738, %f729, 0f3FB8AA3B, %f737;
	fma.rn.f32 	%f739, %f723, 0f32A55E34, %f738;
	fma.rn.f32 	%f740, %f735, %f729, %f739;
	fma.rn.f32 	%f741, %f733, %f723, %f740;
	add.rn.f32 	%f742, %f734, %f741;
	mul.rn.f32 	%f743, %f742, %f51;
	cvt.rni.f32.f32 	%f744, %f743;
	sub.f32 	%f745, %f743, %f744;
	neg.f32 	%f746, %f743;
	fma.rn.f32 	%f747, %f742, %f51, %f746;
	neg.f32 	%f748, %f734;
	add.rn.f32 	%f749, %f742, %f748;
	neg.f32 	%f750, %f749;
	add.rn.f32 	%f751, %f741, %f750;
	fma.rn.f32 	%f752, %f751, %f51, %f747;
	add.f32 	%f753, %f745, %f752;
	setp.gt.f32 	%p158, %f744, 0f00000000;
	selp.b32 	%r117, 0, -2097152000, %p158;
	setp.neu.f32 	%p159, %f50, 0f00000000;
	setp.neu.f32 	%p160, %f708, 0f7F800000;
	setp.lt.f32 	%p161, %f743, 0f00000000;
	selp.f32 	%f754, 0f00000000, 0f7F800000, %p161;
	abs.f32 	%f755, %f743;
	setp.gt.f32 	%p162, %f755, 0f43180000;
	cvt.rzi.s32.f32 	%r118, %f744;
	shl.b32 	%r119, %r118, 23;
	sub.s32 	%r120, %r119, %r117;
	mov.b32 	%f756, %r120;
	add.s32 	%r121, %r117, 2130706432;
	mov.b32 	%f757, %r121;
	fma.rn.f32 	%f758, %f753, 0f391FCB8E, 0f3AAF85ED;
	fma.rn.f32 	%f759, %f758, %f753, 0f3C1D9856;
	fma.rn.f32 	%f760, %f759, %f753, 0f3D6357BB;
	fma.rn.f32 	%f761, %f760, %f753, 0f3E75FDEC;
	fma.rn.f32 	%f762, %f761, %f753, 0f3F317218;
	fma.rn.f32 	%f763, %f762, %f753, 0f3F800000;
	mul.f32 	%f764, %f763, %f757;
	mul.f32 	%f765, %f764, %f756;
	selp.f32 	%f1877, %f754, %f765, %p162;
	and.pred  	%p163, %p159, %p160;
	@%p163 bra 	$L__BB0_65;
	mul.f32 	%f766, %f51, 0f3F000000;
	cvt.rzi.f32.f32 	%f767, %f766;
	add.f32 	%f768, %f767, %f767;
	sub.f32 	%f769, %f51, %f768;
	abs.f32 	%f770, %f769;
	setp.neu.f32 	%p164, %f770, 0f3F800000;
	add.f32 	%f771, %f50, %f50;
	mov.b32 	%r122, %f771;
	setp.lt.f32 	%p165, %f51, 0f00000000;
	xor.b32  	%r123, %r122, 2139095040;
	selp.b32 	%r124, %r123, %r122, %p165;
	and.b32  	%r125, %r124, 2147483647;
	selp.b32 	%r126, %r125, %r124, %p164;
	mov.b32 	%f1877, %r126;
	bra.uni 	$L__BB0_65;
$L__BB0_56:
	mov.f32 	%f642, 0f3F800000;
	sub.f32 	%f55, %f642, %f50;
	mul.f32 	%f643, %f219, 0f3F000000;
	cvt.rzi.f32.f32 	%f644, %f643;
	add.f32 	%f645, %f644, %f644;
	sub.f32 	%f646, %f219, %f645;
	abs.f32 	%f56, %f646;
	abs.f32 	%f57, %f55;
	setp.lt.f32 	%p130, %f57, 0f00800000;
	mul.f32 	%f647, %f57, 0f4B800000;
	selp.f32 	%f648, %f647, %f57, %p130;
	selp.f32 	%f649, 0fC1C00000, 0f00000000, %p130;
	mov.b32 	%r99, %f648;
	add.s32 	%r100, %r99, -1060439283;
	and.b32  	%r101, %r100, -8388608;
	sub.s32 	%r102, %r99, %r101;
	mov.b32 	%f650, %r102;
	cvt.rn.f32.s32 	%f651, %r101;
	fma.rn.f32 	%f652, %f651, 0f34000000, %f649;
	add.f32 	%f653, %f650, 0fBF800000;
	add.f32 	%f654, %f650, 0f3F800000;
	rcp.approx.ftz.f32 	%f655, %f654;
	add.f32 	%f656, %f653, %f653;
	mul.f32 	%f657, %f656, %f655;
	mul.f32 	%f658, %f657, %f657;
	sub.f32 	%f659, %f653, %f657;
	add.f32 	%f660, %f659, %f659;
	neg.f32 	%f661, %f657;
	fma.rn.f32 	%f662, %f661, %f653, %f660;
	mul.rn.f32 	%f663, %f655, %f662;
	fma.rn.f32 	%f664, %f658, 0f3A2C32E4, 0f3B52E7DB;
	fma.rn.f32 	%f665, %f664, %f658, 0f3C93BB73;
	fma.rn.f32 	%f666, %f665, %f658, 0f3DF6384F;
	mul.rn.f32 	%f667, %f666, %f658;
	fma.rn.f32 	%f668, %f657, 0f3FB8AA3B, %f652;
	sub.f32 	%f669, %f652, %f668;
	fma.rn.f32 	%f670, %f657, 0f3FB8AA3B, %f669;
	fma.rn.f32 	%f671, %f663, 0f3FB8AA3B, %f670;
	fma.rn.f32 	%f672, %f657, 0f32A55E34, %f671;
	mul.f32 	%f673, %f667, 0f40400000;
	fma.rn.f32 	%f674, %f673, %f663, %f672;
	fma.rn.f32 	%f675, %f667, %f657, %f674;
	add.rn.f32 	%f676, %f668, %f675;
	neg.f32 	%f677, %f668;
	add.rn.f32 	%f678, %f676, %f677;
	neg.f32 	%f679, %f678;
	add.rn.f32 	%f680, %f675, %f679;
	mul.rn.f32 	%f681, %f676, %f219;
	neg.f32 	%f682, %f681;
	fma.rn.f32 	%f683, %f676, %f219, %f682;
	fma.rn.f32 	%f684, %f680, %f219, %f683;
	cvt.rni.f32.f32 	%f685, %f681;
	sub.f32 	%f686, %f681, %f685;
	add.f32 	%f687, %f686, %f684;
	fma.rn.f32 	%f688, %f687, 0f391FCB8E, 0f3AAF85ED;
	fma.rn.f32 	%f689, %f688, %f687, 0f3C1D9856;
	fma.rn.f32 	%f690, %f689, %f687, 0f3D6357BB;
	fma.rn.f32 	%f691, %f690, %f687, 0f3E75FDEC;
	fma.rn.f32 	%f692, %f691, %f687, 0f3F317218;
	fma.rn.f32 	%f693, %f692, %f687, 0f3F800000;
	cvt.rzi.s32.f32 	%r103, %f685;
	setp.gt.f32 	%p131, %f685, 0f00000000;
	selp.b32 	%r104, 0, -2097152000, %p131;
	add.s32 	%r105, %r104, 2130706432;
	mov.b32 	%f694, %r105;
	mul.f32 	%f695, %f693, %f694;
	shl.b32 	%r106, %r103, 23;
	sub.s32 	%r107, %r106, %r104;
	mov.b32 	%f696, %r107;
	mul.f32 	%f697, %f695, %f696;
	abs.f32 	%f698, %f681;
	setp.gt.f32 	%p132, %f698, 0f43180000;
	setp.lt.f32 	%p133, %f681, 0f00000000;
	selp.f32 	%f699, 0f00000000, 0f7F800000, %p133;
	selp.f32 	%f58, %f699, %f697, %p132;
	setp.eq.f32 	%p134, %f55, 0f3F800000;
	setp.eq.f32 	%p135, %f219, 0f00000000;
	or.pred  	%p136, %p135, %p134;
	@%p136 bra 	$L__BB0_64;
	setp.num.f32 	%p137, %f57, %f57;
	abs.f32 	%f700, %f219;
	setp.num.f32 	%p138, %f700, %f700;
	and.pred  	%p139, %p137, %p138;
	@%p139 bra 	$L__BB0_59;
	add.rn.f32 	%f1876, %f55, %f219;
	bra.uni 	$L__BB0_64;
$L__BB0_59:
	setp.neu.f32 	%p140, %f55, 0f00000000;
	setp.neu.f32 	%p141, %f57, 0f7F800000;
	and.pred  	%p142, %p140, %p141;
	@%p142 bra 	$L__BB0_61;
	setp.neu.f32 	%p149, %f56, 0f3F800000;
	add.f32 	%f705, %f55, %f55;
	mov.b32 	%r108, %f705;
	setp.lt.f32 	%p150, %f219, 0f00000000;
	xor.b32  	%r109, %r108, 2139095040;
	selp.b32 	%r110, %r109, %r108, %p150;
	and.b32  	%r111, %r110, 2147483647;
	selp.b32 	%r112, %r111, %r110, %p149;
	mov.b32 	%f1876, %r112;
	bra.uni 	$L__BB0_64;
$L__BB0_61:
	setp.eq.f32 	%p143, %f55, 0fBF800000;
	setp.eq.f32 	%p144, %f700, 0f7F800000;
	and.pred  	%p145, %p143, %p144;
	@%p145 bra 	$L__BB0_64;
	setp.geu.f32 	%p146, %f55, 0f00000000;
	mov.f32 	%f1876, %f58;
	@%p146 bra 	$L__BB0_64;
	setp.neu.f32 	%p147, %f56, 0f3F800000;
	neg.f32 	%f702, %f58;
	selp.f32 	%f703, %f58, %f702, %p147;
	cvt.rmi.f32.f32 	%f704, %f219;
	setp.neu.f32 	%p148, %f219, %f704;
	selp.f32 	%f1876, 0f7FFFFFFF, %f703, %p148;
$L__BB0_64:
	mov.f32 	%f706, 0f3F800000;
	sub.f32 	%f1877, %f706, %f1876;
$L__BB0_65:
	fma.rn.f32 	%f66, %f49, %f1877, %f221;
	sub.f32 	%f772, %f1873, %f221;
	div.rn.f32 	%f773, %f772, %f49;
	setp.ge.f32 	%p166, %f773, 0f00000000;
	setp.le.f32 	%p167, %f773, 0f3F800000;
	mul.f32 	%f774, %f220, %f773;
	mov.f32 	%f775, 0f3F800000;
	sub.f32 	%f776, %f775, %f774;
	fma.rn.f32 	%f777, %f218, %f776, %f774;
	selp.f32 	%f778, %f777, %f773, %p167;
	selp.f32 	%f67, %f778, %f773, %p166;
	setp.ltu.f32 	%p168, %f67, 0f00000000;
	setp.gtu.f32 	%p169, %f67, 0f3F800000;
	or.pred  	%p170, %p168, %p169;
	mov.f32 	%f1879, %f67;
	@%p170 bra 	$L__BB0_81;
	setp.eq.f32 	%p171, %f212, 0f3F800000;
	mov.f32 	%f1878, 0f3F800000;
	@%p171 bra 	$L__BB0_72;
	rcp.rn.f32 	%f68, %f219;
	setp.eq.f32 	%p193, %f67, 0f3F800000;
	setp.eq.f32 	%p194, %f68, 0f00000000;
	or.pred  	%p195, %p194, %p193;
	mov.f32 	%f1879, 0f3F800000;
	@%p195 bra 	$L__BB0_81;
	abs.f32 	%f845, %f67;
	setp.num.f32 	%p196, %f845, %f845;
	abs.f32 	%f846, %f68;
	setp.num.f32 	%p197, %f846, %f846;
	and.pred  	%p198, %p196, %p197;
	@%p198 bra 	$L__BB0_70;
	add.rn.f32 	%f1879, %f67, %f68;
	bra.uni 	$L__BB0_81;
$L__BB0_70:
	setp.lt.f32 	%p199, %f845, 0f00800000;
	mul.f32 	%f850, %f845, 0f4B800000;
	selp.f32 	%f851, %f850, %f845, %p199;
	mov.b32 	%r141, %f851;
	add.s32 	%r142, %r141, -1060439283;
	and.b32  	%r143, %r142, -8388608;
	sub.s32 	%r144, %r141, %r143;
	mov.b32 	%f852, %r144;
	cvt.rn.f32.s32 	%f853, %r143;
	selp.f32 	%f854, 0fC1C00000, 0f00000000, %p199;
	fma.rn.f32 	%f855, %f853, 0f34000000, %f854;
	add.f32 	%f856, %f852, 0fBF800000;
	add.f32 	%f857, %f852, 0f3F800000;
	rcp.approx.ftz.f32 	%f858, %f857;
	add.f32 	%f859, %f856, %f856;
	mul.f32 	%f860, %f859, %f858;
	mul.f32 	%f861, %f860, %f860;
	neg.f32 	%f862, %f860;
	sub.f32 	%f863, %f856, %f860;
	add.f32 	%f864, %f863, %f863;
	fma.rn.f32 	%f865, %f862, %f856, %f864;
	mul.rn.f32 	%f866, %f858, %f865;
	fma.rn.f32 	%f867, %f861, 0f3A2C32E4, 0f3B52E7DB;
	fma.rn.f32 	%f868, %f867, %f861, 0f3C93BB73;
	fma.rn.f32 	%f869, %f868, %f861, 0f3DF6384F;
	mul.rn.f32 	%f870, %f869, %f861;
	fma.rn.f32 	%f871, %f860, 0f3FB8AA3B, %f855;
	mul.f32 	%f872, %f870, 0f40400000;
	sub.f32 	%f873, %f855, %f871;
	fma.rn.f32 	%f874, %f860, 0f3FB8AA3B, %f873;
	fma.rn.f32 	%f875, %f866, 0f3FB8AA3B, %f874;
	fma.rn.f32 	%f876, %f860, 0f32A55E34, %f875;
	fma.rn.f32 	%f877, %f872, %f866, %f876;
	fma.rn.f32 	%f878, %f870, %f860, %f877;
	add.rn.f32 	%f879, %f871, %f878;
	mul.rn.f32 	%f880, %f879, %f68;
	cvt.rni.f32.f32 	%f881, %f880;
	sub.f32 	%f882, %f880, %f881;
	neg.f32 	%f883, %f880;
	fma.rn.f32 	%f884, %f879, %f68, %f883;
	neg.f32 	%f885, %f871;
	add.rn.f32 	%f886, %f879, %f885;
	neg.f32 	%f887, %f886;
	add.rn.f32 	%f888, %f878, %f887;
	fma.rn.f32 	%f889, %f888, %f68, %f884;
	add.f32 	%f890, %f882, %f889;
	setp.gt.f32 	%p200, %f881, 0f00000000;
	selp.b32 	%r145, 0, -2097152000, %p200;
	setp.neu.f32 	%p201, %f67, 0f00000000;
	setp.neu.f32 	%p202, %f845, 0f7F800000;
	setp.lt.f32 	%p203, %f880, 0f00000000;
	selp.f32 	%f891, 0f00000000, 0f7F800000, %p203;
	abs.f32 	%f892, %f880;
	setp.gt.f32 	%p204, %f892, 0f43180000;
	cvt.rzi.s32.f32 	%r146, %f881;
	shl.b32 	%r147, %r146, 23;
	sub.s32 	%r148, %r147, %r145;
	mov.b32 	%f893, %r148;
	add.s32 	%r149, %r145, 2130706432;
	mov.b32 	%f894, %r149;
	fma.rn.f32 	%f895, %f890, 0f391FCB8E, 0f3AAF85ED;
	fma.rn.f32 	%f896, %f895, %f890, 0f3C1D9856;
	fma.rn.f32 	%f897, %f896, %f890, 0f3D6357BB;
	fma.rn.f32 	%f898, %f897, %f890, 0f3E75FDEC;
	fma.rn.f32 	%f899, %f898, %f890, 0f3F317218;
	fma.rn.f32 	%f900, %f899, %f890, 0f3F800000;
	mul.f32 	%f901, %f900, %f894;
	mul.f32 	%f902, %f901, %f893;
	selp.f32 	%f1879, %f891, %f902, %p204;
	and.pred  	%p205, %p201, %p202;
	@%p205 bra 	$L__BB0_81;
	mul.f32 	%f903, %f68, 0f3F000000;
	cvt.rzi.f32.f32 	%f904, %f903;
	add.f32 	%f905, %f904, %f904;
	sub.f32 	%f906, %f68, %f905;
	abs.f32 	%f907, %f906;
	setp.neu.f32 	%p206, %f907, 0f3F800000;
	add.f32 	%f908, %f67, %f67;
	mov.b32 	%r150, %f908;
	setp.lt.f32 	%p207, %f68, 0f00000000;
	xor.b32  	%r151, %r150, 2139095040;
	selp.b32 	%r152, %r151, %r150, %p207;
	and.b32  	%r153, %r152, 2147483647;
	selp.b32 	%r154, %r153, %r152, %p206;
	mov.b32 	%f1879, %r154;
	bra.uni 	$L__BB0_81;
$L__BB0_72:
	mov.f32 	%f779, 0f3F800000;
	sub.f32 	%f72, %f779, %f67;
	mul.f32 	%f780, %f219, 0f3F000000;
	cvt.rzi.f32.f32 	%f781, %f780;
	add.f32 	%f782, %f781, %f781;
	sub.f32 	%f783, %f219, %f782;
	abs.f32 	%f73, %f783;
	abs.f32 	%f74, %f72;
	setp.lt.f32 	%p172, %f74, 0f00800000;
	mul.f32 	%f784, %f74, 0f4B800000;
	selp.f32 	%f785, %f784, %f74, %p172;
	selp.f32 	%f786, 0fC1C00000, 0f00000000, %p172;
	mov.b32 	%r127, %f785;
	add.s32 	%r128, %r127, -1060439283;
	and.b32  	%r129, %r128, -8388608;
	sub.s32 	%r130, %r127, %r129;
	mov.b32 	%f787, %r130;
	cvt.rn.f32.s32 	%f788, %r129;
	fma.rn.f32 	%f789, %f788, 0f34000000, %f786;
	add.f32 	%f790, %f787, 0fBF800000;
	add.f32 	%f791, %f787, 0f3F800000;
	rcp.approx.ftz.f32 	%f792, %f791;
	add.f32 	%f793, %f790, %f790;
	mul.f32 	%f794, %f793, %f792;
	mul.f32 	%f795, %f794, %f794;
	sub.f32 	%f796, %f790, %f794;
	add.f32 	%f797, %f796, %f796;
	neg.f32 	%f798, %f794;
	fma.rn.f32 	%f799, %f798, %f790, %f797;
	mul.rn.f32 	%f800, %f792, %f799;
	fma.rn.f32 	%f801, %f795, 0f3A2C32E4, 0f3B52E7DB;
	fma.rn.f32 	%f802, %f801, %f795, 0f3C93BB73;
	fma.rn.f32 	%f803, %f802, %f795, 0f3DF6384F;
	mul.rn.f32 	%f804, %f803, %f795;
	fma.rn.f32 	%f805, %f794, 0f3FB8AA3B, %f789;
	sub.f32 	%f806, %f789, %f805;
	fma.rn.f32 	%f807, %f794, 0f3FB8AA3B, %f806;
	fma.rn.f32 	%f808, %f800, 0f3FB8AA3B, %f807;
	fma.rn.f32 	%f809, %f794, 0f32A55E34, %f808;
	mul.f32 	%f810, %f804, 0f40400000;
	fma.rn.f32 	%f811, %f810, %f800, %f809;
	fma.rn.f32 	%f812, %f804, %f794, %f811;
	add.rn.f32 	%f813, %f805, %f812;
	neg.f32 	%f814, %f805;
	add.rn.f32 	%f815, %f813, %f814;
	neg.f32 	%f816, %f815;
	add.rn.f32 	%f817, %f812, %f816;
	mul.rn.f32 	%f818, %f813, %f219;
	neg.f32 	%f819, %f818;
	fma.rn.f32 	%f820, %f813, %f219, %f819;
	fma.rn.f32 	%f821, %f817, %f219, %f820;
	cvt.rni.f32.f32 	%f822, %f818;
	sub.f32 	%f823, %f818, %f822;
	add.f32 	%f824, %f823, %f821;
	fma.rn.f32 	%f825, %f824, 0f391FCB8E, 0f3AAF85ED;
	fma.rn.f32 	%f826, %f825, %f824, 0f3C1D9856;
	fma.rn.f32 	%f827, %f826, %f824, 0f3D6357BB;
	fma.rn.f32 	%f828, %f827, %f824, 0f3E75FDEC;
	fma.rn.f32 	%f829, %f828, %f824, 0f3F317218;
	fma.rn.f32 	%f830, %f829, %f824, 0f3F800000;
	cvt.rzi.s32.f32 	%r131, %f822;
	setp.gt.f32 	%p173, %f822, 0f00000000;
	selp.b32 	%r132, 0, -2097152000, %p173;
	add.s32 	%r133, %r132, 2130706432;
	mov.b32 	%f831, %r133;
	mul.f32 	%f832, %f830, %f831;
	shl.b32 	%r134, %r131, 23;
	sub.s32 	%r135, %r134, %r132;
	mov.b32 	%f833, %r135;
	mul.f32 	%f834, %f832, %f833;
	abs.f32 	%f835, %f818;
	setp.gt.f32 	%p174, %f835, 0f43180000;
	setp.lt.f32 	%p175, %f818, 0f00000000;
	selp.f32 	%f836, 0f00000000, 0f7F800000, %p175;
	selp.f32 	%f75, %f836, %f834, %p174;
	setp.eq.f32 	%p176, %f72, 0f3F800000;
	setp.eq.f32 	%p177, %f219, 0f00000000;
	or.pred  	%p178, %p177, %p176;
	@%p178 bra 	$L__BB0_80;
	setp.num.f32 	%p179, %f74, %f74;
	abs.f32 	%f837, %f219;
	setp.num.f32 	%p180, %f837, %f837;
	and.pred  	%p181, %p179, %p180;
	@%p181 bra 	$L__BB0_75;
	add.rn.f32 	%f1878, %f72, %f219;
	bra.uni 	$L__BB0_80;
$L__BB0_75:
	setp.neu.f32 	%p182, %f72, 0f00000000;
	setp.neu.f32 	%p183, %f74, 0f7F800000;
	and.pred  	%p184, %p182, %p183;
	@%p184 bra 	$L__BB0_77;
	setp.neu.f32 	%p191, %f73, 0f3F800000;
	add.f32 	%f842, %f72, %f72;
	mov.b32 	%r136, %f842;
	setp.lt.f32 	%p192, %f219, 0f00000000;
	xor.b32  	%r137, %r136, 2139095040;
	selp.b32 	%r138, %r137, %r136, %p192;
	and.b32  	%r139, %r138, 2147483647;
	selp.b32 	%r140, %r139, %r138, %p191;
	mov.b32 	%f1878, %r140;
	bra.uni 	$L__BB0_80;
$L__BB0_77:
	setp.eq.f32 	%p185, %f72, 0fBF800000;
	setp.eq.f32 	%p186, %f837, 0f7F800000;
	and.pred  	%p187, %p185, %p186;
	@%p187 bra 	$L__BB0_80;
	setp.geu.f32 	%p188, %f72, 0f00000000;
	mov.f32 	%f1878, %f75;
	@%p188 bra 	$L__BB0_80;
	setp.neu.f32 	%p189, %f73, 0f3F800000;
	neg.f32 	%f839, %f75;
	selp.f32 	%f840, %f75, %f839, %p189;
	cvt.rmi.f32.f32 	%f841, %f219;
	setp.neu.f32 	%p190, %f219, %f841;
	selp.f32 	%f1878, 0f7FFFFFFF, %f840, %p190;
$L__BB0_80:
	mov.f32 	%f843, 0f3F800000;
	sub.f32 	%f1879, %f843, %f1878;
$L__BB0_81:
	fma.rn.f32 	%f83, %f49, %f1879, %f221;
	sub.f32 	%f909, %f1875, %f221;
	div.rn.f32 	%f910, %f909, %f49;
	setp.ge.f32 	%p208, %f910, 0f00000000;
	setp.le.f32 	%p209, %f910, 0f3F800000;
	mul.f32 	%f911, %f220, %f910;
	mov.f32 	%f912, 0f3F800000;
	sub.f32 	%f913, %f912, %f911;
	fma.rn.f32 	%f914, %f218, %f913, %f911;
	selp.f32 	%f915, %f914, %f910, %p209;
	selp.f32 	%f84, %f915, %f910, %p208;
	setp.ltu.f32 	%p210, %f84, 0f00000000;
	setp.gtu.f32 	%p211, %f84, 0f3F800000;
	or.pred  	%p212, %p210, %p211;
	mov.f32 	%f1881, %f84;
	@%p212 bra 	$L__BB0_97;
	setp.eq.f32 	%p213, %f212, 0f3F800000;
	mov.f32 	%f1880, 0f3F800000;
	@%p213 bra 	$L__BB0_88;
	rcp.rn.f32 	%f85, %f219;
	abs.f32 	%f86, %f84;
	setp.eq.f32 	%p235, %f84, 0f3F800000;
	setp.eq.f32 	%p236, %f85, 0f00000000;
	or.pred  	%p237, %p236, %p235;
	mov.f32 	%f1881, 0f3F800000;
	@%p237 bra 	$L__BB0_97;
	setp.num.f32 	%p238, %f86, %f86;
	abs.f32 	%f982, %f85;
	setp.num.f32 	%p239, %f982, %f982;
	and.pred  	%p240, %p238, %p239;
	@%p240 bra 	$L__BB0_86;
	add.rn.f32 	%f1881, %f84, %f85;
	bra.uni 	$L__BB0_97;
$L__BB0_86:
	setp.lt.f32 	%p241, %f86, 0f00800000;
	mul.f32 	%f984, %f86, 0f4B800000;
	selp.f32 	%f985, %f984, %f86, %p241;
	mov.b32 	%r169, %f985;
	add.s32 	%r170, %r169, -1060439283;
	and.b32  	%r171, %r170, -8388608;
	sub.s32 	%r172, %r169, %r171;
	mov.b32 	%f986, %r172;
	cvt.rn.f32.s32 	%f987, %r171;
	selp.f32 	%f988, 0fC1C00000, 0f00000000, %p241;
	fma.rn.f32 	%f989, %f987, 0f34000000, %f988;
	add.f32 	%f990, %f986, 0fBF800000;
	add.f32 	%f991, %f986, 0f3F800000;
	rcp.approx.ftz.f32 	%f992, %f991;
	add.f32 	%f993, %f990, %f990;
	mul.f32 	%f994, %f993, %f992;
	mul.f32 	%f995, %f994, %f994;
	neg.f32 	%f996, %f994;
	sub.f32 	%f997, %f990, %f994;
	add.f32 	%f998, %f997, %f997;
	fma.rn.f32 	%f999, %f996, %f990, %f998;
	mul.rn.f32 	%f1000, %f992, %f999;
	fma.rn.f32 	%f1001, %f995, 0f3A2C32E4, 0f3B52E7DB;
	fma.rn.f32 	%f1002, %f1001, %f995, 0f3C93BB73;
	fma.rn.f32 	%f1003, %f1002, %f995, 0f3DF6384F;
	mul.rn.f32 	%f1004, %f1003, %f995;
	fma.rn.f32 	%f1005, %f994, 0f3FB8AA3B, %f989;
	mul.f32 	%f1006, %f1004, 0f40400000;
	sub.f32 	%f1007, %f989, %f1005;
	fma.rn.f32 	%f1008, %f994, 0f3FB8AA3B, %f1007;
	fma.rn.f32 	%f1009, %f1000, 0f3FB8AA3B, %f1008;
	fma.rn.f32 	%f1010, %f994, 0f32A55E34, %f1009;
	fma.rn.f32 	%f1011, %f1006, %f1000, %f1010;
	fma.rn.f32 	%f1012, %f1004, %f994, %f1011;
	add.rn.f32 	%f1013, %f1005, %f1012;
	mul.rn.f32 	%f1014, %f1013, %f85;
	cvt.rni.f32.f32 	%f1015, %f1014;
	sub.f32 	%f1016, %f1014, %f1015;
	neg.f32 	%f1017, %f1014;
	fma.rn.f32 	%f1018, %f1013, %f85, %f1017;
	neg.f32 	%f1019, %f1005;
	add.rn.f32 	%f1020, %f1013, %f1019;
	neg.f32 	%f1021, %f1020;
	add.rn.f32 	%f1022, %f1012, %f1021;
	fma.rn.f32 	%f1023, %f1022, %f85, %f1018;
	add.f32 	%f1024, %f1016, %f1023;
	setp.gt.f32 	%p242, %f1015, 0f00000000;
	selp.b32 	%r173, 0, -2097152000, %p242;
	setp.neu.f32 	%p243, %f84, 0f00000000;
	setp.neu.f32 	%p244, %f86, 0f7F800000;
	setp.lt.f32 	%p245, %f1014, 0f00000000;
	selp.f32 	%f1025, 0f00000000, 0f7F800000, %p245;
	abs.f32 	%f1026, %f1014;
	setp.gt.f32 	%p246, %f1026, 0f43180000;
	cvt.rzi.s32.f32 	%r174, %f1015;
	shl.b32 	%r175, %r174, 23;
	sub.s32 	%r176, %r175, %r173;
	mov.b32 	%f1027, %r176;
	add.s32 	%r177, %r173, 2130706432;
	mov.b32 	%f1028, %r177;
	fma.rn.f32 	%f1029, %f1024, 0f391FCB8E, 0f3AAF85ED;
	fma.rn.f32 	%f1030, %f1029, %f1024, 0f3C1D9856;
	fma.rn.f32 	%f1031, %f1030, %f1024, 0f3D6357BB;
	fma.rn.f32 	%f1032, %f1031, %f1024, 0f3E75FDEC;
	fma.rn.f32 	%f1033, %f1032, %f1024, 0f3F317218;
	fma.rn.f32 	%f1034, %f1033, %f1024, 0f3F800000;
	mul.f32 	%f1035, %f1034, %f1028;
	mul.f32 	%f1036, %f1035, %f1027;
	selp.f32 	%f1881, %f1025, %f1036, %p246;
	and.pred  	%p247, %p243, %p244;
	@%p247 bra 	$L__BB0_97;
	mul.f32 	%f1037, %f85, 0f3F000000;
	cvt.rzi.f32.f32 	%f1038, %f1037;
	add.f32 	%f1039, %f1038, %f1038;
	sub.f32 	%f1040, %f85, %f1039;
	abs.f32 	%f1041, %f1040;
	setp.neu.f32 	%p248, %f1041, 0f3F800000;
	add.f32 	%f1042, %f84, %f84;
	mov.b32 	%r178, %f1042;
	setp.lt.f32 	%p249, %f85, 0f00000000;
	xor.b32  	%r179, %r178, 2139095040;
	selp.b32 	%r180, %r179, %r178, %p249;
	and.b32  	%r181, %r180, 2147483647;
	selp.b32 	%r182, %r181, %r180, %p248;
	mov.b32 	%f1881, %r182;
	bra.uni 	$L__BB0_97;
$L__BB0_88:
	mov.f32 	%f916, 0f3F800000;
	sub.f32 	%f90, %f916, %f84;
	mul.f32 	%f917, %f219, 0f3F000000;
	cvt.rzi.f32.f32 	%f918, %f917;
	add.f32 	%f919, %f918, %f918;
	sub.f32 	%f920, %f219, %f919;
	abs.f32 	%f91, %f920;
	abs.f32 	%f92, %f90;
	setp.lt.f32 	%p214, %f92, 0f00800000;
	mul.f32 	%f921, %f92, 0f4B800000;
	selp.f32 	%f922, %f921, %f92, %p214;
	selp.f32 	%f923, 0fC1C00000, 0f00000000, %p214;
	mov.b32 	%r155, %f922;
	add.s32 	%r156, %r155, -1060439283;
	and.b32  	%r157, %r156, -8388608;
	sub.s32 	%r158, %r155, %r157;
	mov.b32 	%f924, %r158;
	cvt.rn.f32.s32 	%f925, %r157;
	fma.rn.f32 	%f926, %f925, 0f34000000, %f923;
	add.f32 	%f927, %f924, 0fBF800000;
	add.f32 	%f928, %f924, 0f3F800000;
	rcp.approx.ftz.f32 	%f929, %f928;
	add.f32 	%f930, %f927, %f927;
	mul.f32 	%f931, %f930, %f929;
	mul.f32 	%f932, %f931, %f931;
	sub.f32 	%f933, %f927, %f931;
	add.f32 	%f934, %f933, %f933;
	neg.f32 	%f935, %f931;
	fma.rn.f32 	%f936, %f935, %f927, %f934;
	mul.rn.f32 	%f937, %f929, %f936;
	fma.rn.f32 	%f938, %f932, 0f3A2C32E4, 0f3B52E7DB;
	fma.rn.f32 	%f939, %f938, %f932, 0f3C93BB73;
	fma.rn.f32 	%f940, %f939, %f932, 0f3DF6384F;
	mul.rn.f32 	%f941, %f940, %f932;
	fma.rn.f32 	%f942, %f931, 0f3FB8AA3B, %f926;
	sub.f32 	%f943, %f926, %f942;
	fma.rn.f32 	%f944, %f931, 0f3FB8AA3B, %f943;
	fma.rn.f32 	%f945, %f937, 0f3FB8AA3B, %f944;
	fma.rn.f32 	%f946, %f931, 0f32A55E34, %f945;
	mul.f32 	%f947, %f941, 0f40400000;
	fma.rn.f32 	%f948, %f947, %f937, %f946;
	fma.rn.f32 	%f949, %f941, %f931, %f948;
	add.rn.f32 	%f950, %f942, %f949;
	neg.f32 	%f951, %f942;
	add.rn.f32 	%f952, %f950, %f951;
	neg.f32 	%f953, %f952;
	add.rn.f32 	%f954, %f949, %f953;
	mul.rn.f32 	%f955, %f950, %f219;
	neg.f32 	%f956, %f955;
	fma.rn.f32 	%f957, %f950, %f219, %f956;
	fma.rn.f32 	%f958, %f954, %f219, %f957;
	cvt.rni.f32.f32 	%f959, %f955;
	sub.f32 	%f960, %f955, %f959;
	add.f32 	%f961, %f960, %f958;
	fma.rn.f32 	%f962, %f961, 0f391FCB8E, 0f3AAF85ED;
	fma.rn.f32 	%f963, %f962, %f961, 0f3C1D9856;
	fma.rn.f32 	%f964, %f963, %f961, 0f3D6357BB;
	fma.rn.f32 	%f965, %f964, %f961, 0f3E75FDEC;
	fma.rn.f32 	%f966, %f965, %f961, 0f3F317218;
	fma.rn.f32 	%f967, %f966, %f961, 0f3F800000;
	cvt.rzi.s32.f32 	%r159, %f959;
	setp.gt.f32 	%p215, %f959, 0f00000000;
	selp.b32 	%r160, 0, -2097152000, %p215;
	add.s32 	%r161, %r160, 2130706432;
	mov.b32 	%f968, %r161;
	mul.f32 	%f969, %f967, %f968;
	shl.b32 	%r162, %r159, 23;
	sub.s32 	%r163, %r162, %r160;
	mov.b32 	%f970, %r163;
	mul.f32 	%f971, %f969, %f970;
	abs.f32 	%f972, %f955;
	setp.gt.f32 	%p216, %f972, 0f43180000;
	setp.lt.f32 	%p217, %f955, 0f00000000;
	selp.f32 	%f973, 0f00000000, 0f7F800000, %p217;
	selp.f32 	%f93, %f973, %f971, %p216;
	setp.eq.f32 	%p218, %f90, 0f3F800000;
	setp.eq.f32 	%p219, %f219, 0f00000000;
	or.pred  	%p220, %p219, %p218;
	@%p220 bra 	$L__BB0_96;
	setp.num.f32 	%p221, %f92, %f92;
	abs.f32 	%f974, %f219;
	setp.num.f32 	%p222, %f974, %f974;
	and.pred  	%p223, %p221, %p222;
	@%p223 bra 	$L__BB0_91;
	add.rn.f32 	%f1880, %f90, %f219;
	bra.uni 	$L__BB0_96;
$L__BB0_91:
	setp.neu.f32 	%p224, %f90, 0f00000000;
	setp.neu.f32 	%p225, %f92, 0f7F800000;
	and.pred  	%p226, %p224, %p225;
	@%p226 bra 	$L__BB0_93;
	setp.neu.f32 	%p233, %f91, 0f3F800000;
	add.f32 	%f979, %f90, %f90;
	mov.b32 	%r164, %f979;
	setp.lt.f32 	%p234, %f219, 0f00000000;
	xor.b32  	%r165, %r164, 2139095040;
	selp.b32 	%r166, %r165, %r164, %p234;
	and.b32  	%r167, %r166, 2147483647;
	selp.b32 	%r168, %r167, %r166, %p233;
	mov.b32 	%f1880, %r168;
	bra.uni 	$L__BB0_96;
$L__BB0_93:
	setp.eq.f32 	%p227, %f90, 0fBF800000;
	setp.eq.f32 	%p228, %f974, 0f7F800000;
	and.pred  	%p229, %p227, %p228;
	@%p229 bra 	$L__BB0_96;
	setp.geu.f32 	%p230, %f90, 0f00000000;
	mov.f32 	%f1880, %f93;
	@%p230 bra 	$L__BB0_96;
	setp.neu.f32 	%p231, %f91, 0f3F800000;
	neg.f32 	%f976, %f93;
	selp.f32 	%f977, %f93, %f976, %p231;
	cvt.rmi.f32.f32 	%f978, %f219;
	setp.neu.f32 	%p232, %f219, %f978;
	selp.f32 	%f1880, 0f7FFFFFFF, %f977, %p232;
$L__BB0_96:
	mov.f32 	%f980, 0f3F800000;
	sub.f32 	%f1881, %f980, %f1880;
$L__BB0_97:
	ld.param.f32 	%f1856, [_Z21TwelveWayAdjustKerneliiffffffffffffffffffffffPKfPf_param_18];
	ld.param.f32 	%f1853, [_Z21TwelveWayAdjustKerneliiffffffffffffffffffffffPKfPf_param_14];
	fma.rn.f32 	%f101, %f49, %f1881, %f221;
	sub.f32 	%f1043, %f66, %f226;
	sub.f32 	%f102, %f1856, %f226;
	div.rn.f32 	%f1044, %f1043, %f102;
	setp.ge.f32 	%p250, %f1044, 0f00000000;
	setp.le.f32 	%p251, %f1044, 0f3F800000;
	mul.f32 	%f1045, %f225, %f1044;
	mov.f32 	%f1046, 0f3F800000;
	sub.f32 	%f1047, %f1046, %f1045;
	fma.rn.f32 	%f1048, %f1853, %f1047, %f1045;
	selp.f32 	%f1049, %f1048, %f1044, %p251;
	selp.f32 	%f103, %f1049, %f1044, %p250;
	setp.ltu.f32 	%p252, %f103, 0f00000000;
	setp.gtu.f32 	%p253, %f103, 0f3F800000;
	or.pred  	%p254, %p252, %p253;
	mov.f32 	%f1883, %f103;
	@%p254 bra 	$L__BB0_113;
	ld.param.f32 	%f1849, [_Z21TwelveWayAdjustKerneliiffffffffffffffffffffffPKfPf_param_4];
	setp.eq.f32 	%p255, %f1849, 0f3F800000;
	mov.f32 	%f1882, 0f3F800000;
	@%p255 bra 	$L__BB0_104;
	rcp.rn.f32 	%f104, %f224;
	abs.f32 	%f105, %f103;
	setp.eq.f32 	%p277, %f103, 0f3F800000;
	setp.eq.f32 	%p278, %f104, 0f00000000;
	or.pred  	%p279, %p278, %p277;
	mov.f32 	%f1883, 0f3F800000;
	@%p279 bra 	$L__BB0_113;
	setp.num.f32 	%p280, %f105, %f105;
	abs.f32 	%f1116, %f104;
	setp.num.f32 	%p281, %f1116, %f1116;
	and.pred  	%p282, %p280, %p281;
	@%p282 bra 	$L__BB0_102;
	add.rn.f32 	%f1883, %f103, %f104;
	bra.uni 	$L__BB0_113;
$L__BB0_102:
	setp.lt.f32 	%p283, %f105, 0f00800000;
	mul.f32 	%f1118, %f105, 0f4B800000;
	selp.f32 	%f1119, %f1118, %f105, %p283;
	mov.b32 	%r197, %f1119;
	add.s32 	%r198, %r197, -1060439283;
	and.b32  	%r199, %r198, -8388608;
	sub.s32 	%r200, %r197, %r199;
	mov.b32 	%f1120, %r200;
	cvt.rn.f32.s32 	%f1121, %r199;
	selp.f32 	%f1122, 0fC1C00000, 0f00000000, %p283;
	fma.rn.f32 	%f1123, %f1121, 0f34000000, %f1122;
	add.f32 	%f1124, %f1120, 0fBF800000;
	add.f32 	%f1125, %f1120, 0f3F800000;
	rcp.approx.ftz.f32 	%f1126, %f1125;
	add.f32 	%f1127, %f1124, %f1124;
	mul.f32 	%f1128, %f1127, %f1126;
	mul.f32 	%f1129, %f1128, %f1128;
	neg.f32 	%f1130, %f1128;
	sub.f32 	%f1131, %f1124, %f1128;
	add.f32 	%f1132, %f1131, %f1131;
	fma.rn.f32 	%f1133, %f1130, %f1124, %f1132;
	mul.rn.f32 	%f1134, %f1126, %f1133;
	fma.rn.f32 	%f1135, %f1129, 0f3A2C32E4, 0f3B52E7DB;
	fma.rn.f32 	%f1136, %f1135, %f1129, 0f3C93BB73;
	fma.rn.f32 	%f1137, %f1136, %f1129, 0f3DF6384F;
	mul.rn.f32 	%f1138, %f1137, %f1129;
	fma.rn.f32 	%f1139, %f1128, 0f3FB8AA3B, %f1123;
	mul.f32 	%f1140, %f1138, 0f40400000;
	sub.f32 	%f1141, %f1123, %f1139;
	fma.rn.f32 	%f1142, %f1128, 0f3FB8AA3B, %f1141;
	fma.rn.f32 	%f1143, %f1134, 0f3FB8AA3B, %f1142;
	fma.rn.f32 	%f1144, %f1128, 0f32A55E34, %f1143;
	fma.rn.f32 	%f1145, %f1140, %f1134, %f1144;
	fma.rn.f32 	%f1146, %f1138, %f1128, %f1145;
	add.rn.f32 	%f1147, %f1139, %f1146;
	mul.rn.f32 	%f1148, %f1147, %f104;
	cvt.rni.f32.f32 	%f1149, %f1148;
	sub.f32 	%f1150, %f1148, %f1149;
	neg.f32 	%f1151, %f1148;
	fma.rn.f32 	%f1152, %f1147, %f104, %f1151;
	neg.f32 	%f1153, %f1139;
	add.rn.f32 	%f1154, %f1147, %f1153;
	neg.f32 	%f1155, %f1154;
	add.rn.f32 	%f1156, %f1146, %f1155;
	fma.rn.f32 	%f1157, %f1156, %f104, %f1152;
	add.f32 	%f1158, %f1150, %f1157;
	setp.gt.f32 	%p284, %f1149, 0f00000000;
	selp.b32 	%r201, 0, -2097152000, %p284;
	setp.neu.f32 	%p285, %f103, 0f00000000;
	setp.neu.f32 	%p286, %f105, 0f7F800000;
	setp.lt.f32 	%p287, %f1148, 0f00000000;
	selp.f32 	%f1159, 0f00000000, 0f7F800000, %p287;
	abs.f32 	%f1160, %f1148;
	setp.gt.f32 	%p288, %f1160, 0f43180000;
	cvt.rzi.s32.f32 	%r202, %f1149;
	shl.b32 	%r203, %r202, 23;
	sub.s32 	%r204, %r203, %r201;
	mov.b32 	%f1161, %r204;
	add.s32 	%r205, %r201, 2130706432;
	mov.b32 	%f1162, %r205;
	fma.rn.f32 	%f1163, %f1158, 0f391FCB8E, 0f3AAF85ED;
	fma.rn.f32 	%f1164, %f1163, %f1158, 0f3C1D9856;
	fma.rn.f32 	%f1165, %f1164, %f1158, 0f3D6357BB;
	fma.rn.f32 	%f1166, %f1165, %f1158, 0f3E75FDEC;
	fma.rn.f32 	%f1167, %f1166, %f1158, 0f3F317218;
	fma.rn.f32 	%f1168, %f1167, %f1158, 0f3F800000;
	mul.f32 	%f1169, %f1168, %f1162;
	mul.f32 	%f1170, %f1169, %f1161;
	selp.f32 	%f1883, %f1159, %f1170, %p288;
	and.pred  	%p289, %p285, %p286;
	@%p289 bra 	$L__BB0_113;
	mul.f32 	%f1171, %f104, 0f3F000000;
	cvt.rzi.f32.f32 	%f1172, %f1171;
	add.f32 	%f1173, %f1172, %f1172;
	sub.f32 	%f1174, %f104, %f1173;
	abs.f32 	%f1175, %f1174;
	setp.neu.f32 	%p290, %f1175, 0f3F800000;
	add.f32 	%f1176, %f103, %f103;
	mov.b32 	%r206, %f1176;
	setp.lt.f32 	%p291, %f104, 0f00000000;
	xor.b32  	%r207, %r206, 2139095040;
	selp.b32 	%r208, %r207, %r206, %p291;
	and.b32  	%r209, %r208, 2147483647;
	selp.b32 	%r210, %r209, %r208, %p290;
	mov.b32 	%f1883, %r210;
	bra.uni 	$L__BB0_113;
$L__BB0_104:
	mov.f32 	%f1050, 0f3F800000;
	sub.f32 	%f109, %f1050, %f103;
	mul.f32 	%f1051, %f224, 0f3F000000;
	cvt.rzi.f32.f32 	%f1052, %f1051;
	add.f32 	%f1053, %f1052, %f1052;
	sub.f32 	%f1054, %f224, %f1053;
	abs.f32 	%f110, %f1054;
	abs.f32 	%f111, %f109;
	setp.lt.f32 	%p256, %f111, 0f00800000;
	mul.f32 	%f1055, %f111, 0f4B800000;
	selp.f32 	%f1056, %f1055, %f111, %p256;
	selp.f32 	%f1057, 0fC1C00000, 0f00000000, %p256;
	mov.b32 	%r183, %f1056;
	add.s32 	%r184, %r183, -1060439283;
	and.b32  	%r185, %r184, -8388608;
	sub.s32 	%r186, %r183, %r185;
	mov.b32 	%f1058, %r186;
	cvt.rn.f32.s32 	%f1059, %r185;
	fma.rn.f32 	%f1060, %f1059, 0f34000000, %f1057;
	add.f32 	%f1061, %f1058, 0fBF800000;
	add.f32 	%f1062, %f1058, 0f3F800000;
	rcp.approx.ftz.f32 	%f1063, %f1062;
	add.f32 	%f1064, %f1061, %f1061;
	mul.f32 	%f1065, %f1064, %f1063;
	mul.f32 	%f1066, %f1065, %f1065;
	sub.f32 	%f1067, %f1061, %f1065;
	add.f32 	%f1068, %f1067, %f1067;
	neg.f32 	%f1069, %f1065;
	fma.rn.f32 	%f1070, %f1069, %f1061, %f1068;
	mul.rn.f32 	%f1071, %f1063, %f1070;
	fma.rn.f32 	%f1072, %f1066, 0f3A2C32E4, 0f3B52E7DB;
	fma.rn.f32 	%f1073, %f1072, %f1066, 0f3C93BB73;
	fma.rn.f32 	%f1074, %f1073, %f1066, 0f3DF6384F;
	mul.rn.f32 	%f1075, %f1074, %f1066;
	fma.rn.f32 	%f1076, %f1065, 0f3FB8AA3B, %f1060;
	sub.f32 	%f1077, %f1060, %f1076;
	fma.rn.f32 	%f1078, %f1065, 0f3FB8AA3B, %f1077;
	fma.rn.f32 	%f1079, %f1071, 0f3FB8AA3B, %f1078;
	fma.rn.f32 	%f1080, %f1065, 0f32A55E34, %f1079;
	mul.f32 	%f1081, %f1075, 0f40400000;
	fma.rn.f32 	%f1082, %f1081, %f1071, %f1080;
	fma.rn.f32 	%f1083, %f1075, %f1065, %f1082;
	add.rn.f32 	%f1084, %f1076, %f1083;
	neg.f32 	%f1085, %f1076;
	add.rn.f32 	%f1086, %f1084, %f1085;
	neg.f32 	%f1087, %f1086;
	add.rn.f32 	%f1088, %f1083, %f1087;
	mul.rn.f32 	%f1089, %f1084, %f224;
	neg.f32 	%f1090, %f1089;
	fma.rn.f32 	%f1091, %f1084, %f224, %f1090;
	fma.rn.f32 	%f1092, %f1088, %f224, %f1091;
	cvt.rni.f32.f32 	%f1093, %f1089;
	sub.f32 	%f1094, %f1089, %f1093;
	add.f32 	%f1095, %f1094, %f1092;
	fma.rn.f32 	%f1096, %f1095, 0f391FCB8E, 0f3AAF85ED;
	fma.rn.f32 	%f1097, %f1096, %f1095, 0f3C1D9856;
	fma.rn.f32 	%f1098, %f1097, %f1095, 0f3D6357BB;
	fma.rn.f32 	%f1099, %f1098, %f1095, 0f3E75FDEC;
	fma.rn.f32 	%f1100, %f1099, %f1095, 0f3F317218;
	fma.rn.f32 	%f1101, %f1100, %f1095, 0f3F800000;
	cvt.rzi.s32.f32 	%r187, %f1093;
	setp.gt.f32 	%p257, %f1093, 0f00000000;
	selp.b32 	%r188, 0, -2097152000, %p257;
	add.s32 	%r189, %r188, 2130706432;
	mov.b32 	%f1102, %r189;
	mul.f32 	%f1103, %f1101, %f1102;
	shl.b32 	%r190, %r187, 23;
	sub.s32 	%r191, %r190, %r188;
	mov.b32 	%f1104, %r191;
	mul.f32 	%f1105, %f1103, %f1104;
	abs.f32 	%f1106, %f1089;
	setp.gt.f32 	%p258, %f1106, 0f43180000;
	setp.lt.f32 	%p259, %f1089, 0f00000000;
	selp.f32 	%f1107, 0f00000000, 0f7F800000, %p259;
	selp.f32 	%f112, %f1107, %f1105, %p258;
	setp.eq.f32 	%p260, %f109, 0f3F800000;
	setp.eq.f32 	%p261, %f224, 0f00000000;
	or.pred  	%p262, %p261, %p260;
	@%p262 bra 	$L__BB0_112;
	setp.num.f32 	%p263, %f111, %f111;
	abs.f32 	%f1108, %f224;
	setp.num.f32 	%p264, %f1108, %f1108;
	and.pred  	%p265, %p263, %p264;
	@%p265 bra 	$L__BB0_107;
	add.rn.f32 	%f1882, %f109, %f224;
	bra.uni 	$L__BB0_112;
$L__BB0_107:
	setp.neu.f32 	%p266, %f109, 0f00000000;
	setp.neu.f32 	%p267, %f111, 0f7F800000;
	and.pred  	%p268, %p266, %p267;
	@%p268 bra 	$L__BB0_109;
	setp.neu.f32 	%p275, %f110, 0f3F800000;
	add.f32 	%f1113, %f109, %f109;
	mov.b32 	%r192, %f1113;
	setp.lt.f32 	%p276, %f224, 0f00000000;
	xor.b32  	%r193, %r192, 2139095040;
	selp.b32 	%r194, %r193, %r192, %p276;
	and.b32  	%r195, %r194, 2147483647;
	selp.b32 	%r196, %r195, %r194, %p275;
	mov.b32 	%f1882, %r196;
	bra.uni 	$L__BB0_112;
$L__BB0_109:
	setp.eq.f32 	%p269, %f109, 0fBF800000;
	setp.eq.f32 	%p270, %f1108, 0f7F800000;
	and.pred  	%p271, %p269, %p270;
	@%p271 bra 	$L__BB0_112;
	setp.geu.f32 	%p272, %f109, 0f00000000;
	mov.f32 	%f1882, %f112;
	@%p272 bra 	$L__BB0_112;
	setp.neu.f32 	%p273, %f110, 0f3F800000;
	neg.f32 	%f1110, %f112;
	selp.f32 	%f1111, %f112, %f1110, %p273;
	cvt.rmi.f32.f32 	%f1112, %f224;
	setp.neu.f32 	%p274, %f224, %f1112;
	selp.f32 	%f1882, 0f7FFFFFFF, %f1111, %p274;
$L__BB0_112:
	mov.f32 	%f1114, 0f3F800000;
	sub.f32 	%f1883, %f1114, %f1882;
$L__BB0_113:
	ld.param.f32 	%f1854, [_Z21TwelveWayAdjustKerneliiffffffffffffffffffffffPKfPf_param_14];
	fma.rn.f32 	%f120, %f102, %f1883, %f226;
	sub.f32 	%f1177, %f83, %f226;
	div.rn.f32 	%f1178, %f1177, %f102;
	setp.ge.f32 	%p292, %f1178, 0f00000000;
	setp.le.f32 	%p293, %f1178, 0f3F800000;
	mul.f32 	%f1179, %f225, %f1178;
	mov.f32 	%f1180, 0f3F800000;
	sub.f32 	%f1181, %f1180, %f1179;
	fma.rn.f32 	%f1182, %f1854, %f1181, %f1179;
	selp.f32 	%f1183, %f1182, %f1178, %p293;
	selp.f32 	%f121, %f1183, %f1178, %p292;
	setp.ltu.f32 	%p294, %f121, 0f00000000;
	setp.gtu.f32 	%p295, %f121, 0f3F800000;
	or.pred  	%p296, %p294, %p295;
	mov.f32 	%f1885, %f121;
	@%p296 bra 	$L__BB0_129;
	ld.param.f32 	%f1850, [_Z21TwelveWayAdjustKerneliiffffffffffffffffffffffPKfPf_param_4];
	setp.eq.f32 	%p297, %f1850, 0f3F800000;
	mov.f32 	%f1884, 0f3F800000;
	@%p297 bra 	$L__BB0_120;
	rcp.rn.f32 	%f122, %f224;
	abs.f32 	%f123, %f121;
	setp.eq.f32 	%p319, %f121, 0f3F800000;
	setp.eq.f32 	%p320, %f122, 0f00000000;
	or.pred  	%p321, %p320, %p319;
	mov.f32 	%f1885, 0f3F800000;
	@%p321 bra 	$L__BB0_129;
	setp.num.f32 	%p322, %f123, %f123;
	abs.f32 	%f1250, %f122;
	setp.num.f32 	%p323, %f1250, %f1250;
	and.pred  	%p324, %p322, %p323;
	@%p324 bra 	$L__BB0_118;
	add.rn.f32 	%f1885, %f121, %f122;
	bra.uni 	$L__BB0_129;
$L__BB0_118:
	setp.lt.f32 	%p325, %f123, 0f00800000;
	mul.f32 	%f1252, %f123, 0f4B800000;
	selp.f32 	%f1253, %f1252, %f123, %p325;
	mov.b32 	%r225, %f1253;
	add.s32 	%r226, %r225, -1060439283;
	and.b32  	%r227, %r226, -8388608;
	sub.s32 	%r228, %r225, %r227;
	mov.b32 	%f1254, %r228;
	cvt.rn.f32.s32 	%f1255, %r227;
	selp.f32 	%f1256, 0fC1C00000, 0f00000000, %p325;
	fma.rn.f32 	%f1257, %f1255, 0f34000000, %f1256;
	add.f32 	%f1258, %f1254, 0fBF800000;
	add.f32 	%f1259, %f1254, 0f3F800000;
	rcp.approx.ftz.f32 	%f1260, %f1259;
	add.f32 	%f1261, %f1258, %f1258;
	mul.f32 	%f1262, %f1261, %f1260;
	mul.f32 	%f1263, %f1262, %f1262;
	neg.f32 	%f1264, %f1262;
	sub.f32 	%f1265, %f1258, %f1262;
	add.f32 	%f1266, %f1265, %f1265;
	fma.rn.f32 	%f1267, %f1264, %f1258, %f1266;
	mul.rn.f32 	%f1268, %f1260, %f1267;
	fma.rn.f32 	%f1269, %f1263, 0f3A2C32E4, 0f3B52E7DB;
	fma.rn.f32 	%f1270, %f1269, %f1263, 0f3C93BB73;
	fma.rn.f32 	%f1271, %f1270, %f1263, 0f3DF6384F;
	mul.rn.f32 	%f1272, %f1271, %f1263;
	fma.rn.f32 	%f1273, %f1262, 0f3FB8AA3B, %f1257;
	mul.f32 	%f1274, %f1272, 0f40400000;
	sub.f32 	%f1275, %f1257, %f1273;
	fma.rn.f32 	%f1276, %f1262, 0f3FB8AA3B, %f1275;
	fma.rn.f32 	%f1277, %f1268, 0f3FB8AA3B, %f1276;
	fma.rn.f32 	%f1278, %f1262, 0f32A55E34, %f1277;
	fma.rn.f32 	%f1279, %f1274, %f1268, %f1278;
	fma.rn.f32 	%f1280, %f1272, %f1262, %f1279;
	add.rn.f32 	%f1281, %f1273, %f1280;
	mul.rn.f32 	%f1282, %f1281, %f122;
	cvt.rni.f32.f32 	%f1283, %f1282;
	sub.f32 	%f1284, %f1282, %f1283;
	neg.f32 	%f1285, %f1282;
	fma.rn.f32 	%f1286, %f1281, %f122, %f1285;
	neg.f32 	%f1287, %f1273;
	add.rn.f32 	%f1288, %f1281, %f1287;
	neg.f32 	%f1289, %f1288;
	add.rn.f32 	%f1290, %f1280, %f1289;
	fma.rn.f32 	%f1291, %f1290, %f122, %f1286;
	add.f32 	%f1292, %f1284, %f1291;
	setp.gt.f32 	%p326, %f1283, 0f00000000;
	selp.b32 	%r229, 0, -2097152000, %p326;
	setp.neu.f32 	%p327, %f121, 0f00000000;
	setp.neu.f32 	%p328, %f123, 0f7F800000;
	setp.lt.f32 	%p329, %f1282, 0f00000000;
	selp.f32 	%f1293, 0f00000000, 0f7F800000, %p329;
	abs.f32 	%f1294, %f1282;
	setp.gt.f32 	%p330, %f1294, 0f43180000;
	cvt.rzi.s32.f32 	%r230, %f1283;
	shl.b32 	%r231, %r230, 23;
	sub.s32 	%r232, %r231, %r229;
	mov.b32 	%f1295, %r232;
	add.s32 	%r233, %r229, 2130706432;
	mov.b32 	%f1296, %r233;
	fma.rn.f32 	%f1297, %f1292, 0f391FCB8E, 0f3AAF85ED;
	fma.rn.f32 	%f1298, %f1297, %f1292, 0f3C1D9856;
	fma.rn.f32 	%f1299, %f1298, %f1292, 0f3D6357BB;
	fma.rn.f32 	%f1300, %f1299, %f1292, 0f3E75FDEC;
	fma.rn.f32 	%f1301, %f1300, %f1292, 0f3F317218;
	fma.rn.f32 	%f1302, %f1301, %f1292, 0f3F800000;
	mul.f32 	%f1303, %f1302, %f1296;
	mul.f32 	%f1304, %f1303, %f1295;
	selp.f32 	%f1885, %f1293, %f1304, %p330;
	and.pred  	%p331, %p327, %p328;
	@%p331 bra 	$L__BB0_129;
	mul.f32 	%f1305, %f122, 0f3F000000;
	cvt.rzi.f32.f32 	%f1306, %f1305;
	add.f32 	%f1307, %f1306, %f1306;
	sub.f32 	%f1308, %f122, %f1307;
	abs.f32 	%f1309, %f1308;
	setp.neu.f32 	%p332, %f1309, 0f3F800000;
	add.f32 	%f1310, %f121, %f121;
	mov.b32 	%r234, %f1310;
	setp.lt.f32 	%p333, %f122, 0f00000000;
	xor.b32  	%r235, %r234, 2139095040;
	selp.b32 	%r236, %r235, %r234, %p333;
	and.b32  	%r237, %r236, 2147483647;
	selp.b32 	%r238, %r237, %r236, %p332;
	mov.b32 	%f1885, %r238;
	bra.uni 	$L__BB0_129;
$L__BB0_120:
	mov.f32 	%f1184, 0f3F800000;
	sub.f32 	%f127, %f1184, %f121;
	mul.f32 	%f1185, %f224, 0f3F000000;
	cvt.rzi.f32.f32 	%f1186, %f1185;
	add.f32 	%f1187, %f1186, %f1186;
	sub.f32 	%f1188, %f224, %f1187;
	abs.f32 	%f128, %f1188;
	abs.f32 	%f129, %f127;
	setp.lt.f32 	%p298, %f129, 0f00800000;
	mul.f32 	%f1189, %f129, 0f4B800000;
	selp.f32 	%f1190, %f1189, %f129, %p298;
	selp.f32 	%f1191, 0fC1C00000, 0f00000000, %p298;
	mov.b32 	%r211, %f1190;
	add.s32 	%r212, %r211, -1060439283;
	and.b32  	%r213, %r212, -8388608;
	sub.s32 	%r214, %r211, %r213;
	mov.b32 	%f1192, %r214;
	cvt.rn.f32.s32 	%f1193, %r213;
	fma.rn.f32 	%f1194, %f1193, 0f34000000, %f1191;
	add.f32 	%f1195, %f1192, 0fBF800000;
	add.f32 	%f1196, %f1192, 0f3F800000;
	rcp.approx.ftz.f32 	%f1197, %f1196;
	add.f32 	%f1198, %f1195, %f1195;
	mul.f32 	%f1199, %f1198, %f1197;
	mul.f32 	%f1200, %f1199, %f1199;
	sub.f32 	%f1201, %f1195, %f1199;
	add.f32 	%f1202, %f1201, %f1201;
	neg.f32 	%f1203, %f1199;
	fma.rn.f32 	%f1204, %f1203, %f1195, %f1202;
	mul.rn.f32 	%f1205, %f1197, %f1204;
	fma.rn.f32 	%f1206, %f1200, 0f3A2C32E4, 0f3B52E7DB;
	fma.rn.f32 	%f1207, %f1206, %f1200, 0f3C93BB73;
	fma.rn.f32 	%f1208, %f1207, %f1200, 0f3DF6384F;
	mul.rn.f32 	%f1209, %f1208, %f1200;
	fma.rn.f32 	%f1210, %f1199, 0f3FB8AA3B, %f1194;
	sub.f32 	%f1211, %f1194, %f1210;
	fma.rn.f32 	%f1212, %f1199, 0f3FB8AA3B, %f1211;
	fma.rn.f32 	%f1213, %f1205, 0f3FB8AA3B, %f1212;
	fma.rn.f32 	%f1214, %f1199, 0f32A55E34, %f1213;
	mul.f32 	%f1215, %f1209, 0f40400000;
	fma.rn.f32 	%f1216, %f1215, %f1205, %f1214;
	fma.rn.f32 	%f1217, %f1209, %f1199, %f1216;
	add.rn.f32 	%f1218, %f1210, %f1217;
	neg.f32 	%f1219, %f1210;
	add.rn.f32 	%f1220, %f1218, %f1219;
	neg.f32 	%f1221, %f1220;
	add.rn.f32 	%f1222, %f1217, %f1221;
	mul.rn.f32 	%f1223, %f1218, %f224;
	neg.f32 	%f1224, %f1223;
	fma.rn.f32 	%f1225, %f1218, %f224, %f1224;
	fma.rn.f32 	%f1226, %f1222, %f224, %f1225;
	cvt.rni.f32.f32 	%f1227, %f1223;
	sub.f32 	%f1228, %f1223, %f1227;
	add.f32 	%f1229, %f1228, %f1226;
	fma.rn.f32 	%f1230, %f1229, 0f391FCB8E, 0f3AAF85ED;
	fma.rn.f32 	%f1231, %f1230, %f1229, 0f3C1D9856;
	fma.rn.f32 	%f1232, %f1231, %f1229, 0f3D6357BB;
	fma.rn.f32 	%f1233, %f1232, %f1229, 0f3E75FDEC;
	fma.rn.f32 	%f1234, %f1233, %f1229, 0f3F317218;
	fma.rn.f32 	%f1235, %f1234, %f1229, 0f3F800000;
	cvt.rzi.s32.f32 	%r215, %f1227;
	setp.gt.f32 	%p299, %f1227, 0f00000000;
	selp.b32 	%r216, 0, -2097152000, %p299;
	add.s32 	%r217, %r216, 2130706432;
	mov.b32 	%f1236, %r217;
	mul.f32 	%f1237, %f1235, %f1236;
	shl.b32 	%r218, %r215, 23;
	sub.s32 	%r219, %r218, %r216;
	mov.b32 	%f1238, %r219;
	mul.f32 	%f1239, %f1237, %f1238;
	abs.f32 	%f1240, %f1223;
	setp.gt.f32 	%p300, %f1240, 0f43180000;
	setp.lt.f32 	%p301, %f1223, 0f00000000;
	selp.f32 	%f1241, 0f00000000, 0f7F800000, %p301;
	selp.f32 	%f130, %f1241, %f1239, %p300;
	setp.eq.f32 	%p302, %f127, 0f3F800000;
	setp.eq.f32 	%p303, %f224, 0f00000000;
	or.pred  	%p304, %p303, %p302;
	@%p304 bra 	$L__BB0_128;
	setp.num.f32 	%p305, %f129, %f129;
	abs.f32 	%f1242, %f224;
	setp.num.f32 	%p306, %f1242, %f1242;
	and.pred  	%p307, %p305, %p306;
	@%p307 bra 	$L__BB0_123;
	add.rn.f32 	%f1884, %f127, %f224;
	bra.uni 	$L__BB0_128;
$L__BB0_123:
	setp.neu.f32 	%p308, %f127, 0f00000000;
	setp.neu.f32 	%p309, %f129, 0f7F800000;
	and.pred  	%p310, %p308, %p309;
	@%p310 bra 	$L__BB0_125;
	setp.neu.f32 	%p317, %f128, 0f3F800000;
	add.f32 	%f1247, %f127, %f127;
	mov.b32 	%r220, %f1247;
	setp.lt.f32 	%p318, %f224, 0f00000000;
	xor.b32  	%r221, %r220, 2139095040;
	selp.b32 	%r222, %r221, %r220, %p318;
	and.b32  	%r223, %r222, 2147483647;
	selp.b32 	%r224, %r223, %r222, %p317;
	mov.b32 	%f1884, %r224;
	bra.uni 	$L__BB0_128;
$L__BB0_125:
	setp.eq.f32 	%p311, %f127, 0fBF800000;
	setp.eq.f32 	%p312, %f1242, 0f7F800000;
	and.pred  	%p313, %p311, %p312;
	@%p313 bra 	$L__BB0_128;
	setp.geu.f32 	%p314, %f127, 0f00000000;
	mov.f32 	%f1884, %f130;
	@%p314 bra 	$L__BB0_128;
	setp.neu.f32 	%p315, %f128, 0f3F800000;
	neg.f32 	%f1244, %f130;
	selp.f32 	%f1245, %f130, %f1244, %p315;
	cvt.rmi.f32.f32 	%f1246, %f224;
	setp.neu.f32 	%p316, %f224, %f1246;
	selp.f32 	%f1884, 0f7FFFFFFF, %f1245, %p316;
$L__BB0_128:
	mov.f32 	%f1248, 0f3F800000;
	sub.f32 	%f1885, %f1248, %f1884;
$L__BB0_129:
	ld.param.f32 	%f1855, [_Z21TwelveWayAdjustKerneliiffffffffffffffffffffffPKfPf_param_14];
	fma.rn.f32 	%f138, %f102, %f1885, %f226;
	sub.f32 	%f1311, %f101, %f226;
	div.rn.f32 	%f1312, %f1311, %f102;
	setp.ge.f32 	%p334, %f1312, 0f00000000;
	setp.le.f32 	%p335, %f1312, 0f3F800000;
	mul.f32 	%f1313, %f225, %f1312;
	mov.f32 	%f1314, 0f3F800000;
	sub.f32 	%f1315, %f1314, %f1313;
	fma.rn.f32 	%f1316, %f1855, %f1315, %f1313;
	selp.f32 	%f1317, %f1316, %f1312, %p335;
	selp.f32 	%f139, %f1317, %f1312, %p334;
	setp.ltu.f32 	%p336, %f139, 0f00000000;
	setp.gtu.f32 	%p337, %f139, 0f3F800000;
	or.pred  	%p338, %p336, %p337;
	mov.f32 	%f1887, %f139;
	@%p338 bra 	$L__BB0_145;
	ld.param.f32 	%f1851, [_Z21TwelveWayAdjustKerneliiffffffffffffffffffffffPKfPf_param_4];
	setp.eq.f32 	%p339, %f1851, 0f3F800000;
	mov.f32 	%f1886, 0f3F800000;
	@%p339 bra 	$L__BB0_136;
	rcp.rn.f32 	%f140, %f224;
	abs.f32 	%f141, %f139;
	setp.eq.f32 	%p361, %f139, 0f3F800000;
	setp.eq.f32 	%p362, %f140, 0f00000000;
	or.pred  	%p363, %p362, %p361;
	mov.f32 	%f1887, 0f3F800000;
	@%p363 bra 	$L__BB0_145;
	setp.num.f32 	%p364, %f141, %f141;
	abs.f32 	%f1384, %f140;
	setp.num.f32 	%p365, %f1384, %f1384;
	and.pred  	%p366, %p364, %p365;
	@%p366 bra 	$L__BB0_134;
	add.rn.f32 	%f1887, %f139, %f140;
	bra.uni 	$L__BB0_145;
$L__BB0_134:
	setp.lt.f32 	%p367, %f141, 0f00800000;
	mul.f32 	%f1386, %f141, 0f4B800000;
	selp.f32 	%f1387, %f1386, %f141, %p367;
	mov.b32 	%r253, %f1387;
	add.s32 	%r254, %r253, -1060439283;
	and.b32  	%r255, %r254, -8388608;
	sub.s32 	%r256, %r253, %r255;
	mov.b32 	%f1388, %r256;
	cvt.rn.f32.s32 	%f1389, %r255;
	selp.f32 	%f1390, 0fC1C00000, 0f00000000, %p367;
	fma.rn.f32 	%f1391, %f1389, 0f34000000, %f1390;
	add.f32 	%f1392, %f1388, 0fBF800000;
	add.f32 	%f1393, %f1388, 0f3F800000;
	rcp.approx.ftz.f32 	%f1394, %f1393;
	add.f32 	%f1395, %f1392, %f1392;
	mul.f32 	%f1396, %f1395, %f1394;
	mul.f32 	%f1397, %f1396, %f1396;
	neg.f32 	%f1398, %f1396;
	sub.f32 	%f1399, %f1392, %f1396;
	add.f32 	%f1400, %f1399, %f1399;
	fma.rn.f32 	%f1401, %f1398, %f1392, %f1400;
	mul.rn.f32 	%f1402, %f1394, %f1401;
	fma.rn.f32 	%f1403, %f1397, 0f3A2C32E4, 0f3B52E7DB;
	fma.rn.f32 	%f1404, %f1403, %f1397, 0f3C93BB73;
	fma.rn.f32 	%f1405, %f1404, %f1397, 0f3DF6384F;
	mul.rn.f32 	%f1406, %f1405, %f1397;
	fma.rn.f32 	%f1407, %f1396, 0f3FB8AA3B, %f1391;
	mul.f32 	%f1408, %f1406, 0f40400000;
	sub.f32 	%f1409, %f1391, %f1407;
	fma.rn.f32 	%f1410, %f1396, 0f3FB8AA3B, %f1409;
	fma.rn.f32 	%f1411, %f1402, 0f3FB8AA3B, %f1410;
	fma.rn.f32 	%f1412, %f1396, 0f32A55E34, %f1411;
	fma.rn.f32 	%f1413, %f1408, %f1402, %f1412;
	fma.rn.f32 	%f1414, %f1406, %f1396, %f1413;
	add.rn.f32 	%f1415, %f1407, %f1414;
	mul.rn.f32 	%f1416, %f1415, %f140;
	cvt.rni.f32.f32 	%f1417, %f1416;
	sub.f32 	%f1418, %f1416, %f1417;
	neg.f32 	%f1419, %f1416;
	fma.rn.f32 	%f1420, %f1415, %f140, %f1419;
	neg.f32 	%f1421, %f1407;
	add.rn.f32 	%f1422, %f1415, %f1421;
	neg.f32 	%f1423, %f1422;
	add.rn.f32 	%f1424, %f1414, %f1423;
	fma.rn.f32 	%f1425, %f1424, %f140, %f1420;
	add.f32 	%f1426, %f1418, %f1425;
	setp.gt.f32 	%p368, %f1417, 0f00000000;
	selp.b32 	%r257, 0, -2097152000, %p368;
	setp.neu.f32 	%p369, %f139, 0f00000000;
	setp.neu.f32 	%p370, %f141, 0f7F800000;
	setp.lt.f32 	%p371, %f1416, 0f00000000;
	selp.f32 	%f1427, 0f00000000, 0f7F800000, %p371;
	abs.f32 	%f1428, %f1416;
	setp.gt.f32 	%p372, %f1428, 0f43180000;
	cvt.rzi.s32.f32 	%r258, %f1417;
	shl.b32 	%r259, %r258, 23;
	sub.s32 	%r260, %r259, %r257;
	mov.b32 	%f1429, %r260;
	add.s32 	%r261, %r257, 2130706432;
	mov.b32 	%f1430, %r261;
	fma.rn.f32 	%f1431, %f1426, 0f391FCB8E, 0f3AAF85ED;
	fma.rn.f32 	%f1432, %f1431, %f1426, 0f3C1D9856;
	fma.rn.f32 	%f1433, %f1432, %f1426, 0f3D6357BB;
	fma.rn.f32 	%f1434, %f1433, %f1426, 0f3E75FDEC;
	fma.rn.f32 	%f1435, %f1434, %f1426, 0f3F317218;
	fma.rn.f32 	%f1436, %f1435, %f1426, 0f3F800000;
	mul.f32 	%f1437, %f1436, %f1430;
	mul.f32 	%f1438, %f1437, %f1429;
	selp.f32 	%f1887, %f1427, %f1438, %p372;
	and.pred  	%p373, %p369, %p370;
	@%p373 bra 	$L__BB0_145;
	mul.f32 	%f1439, %f140, 0f3F000000;
	cvt.rzi.f32.f32 	%f1440, %f1439;
	add.f32 	%f1441, %f1440, %f1440;
	sub.f32 	%f1442, %f140, %f1441;
	abs.f32 	%f1443, %f1442;
	setp.neu.f32 	%p374, %f1443, 0f3F800000;
	add.f32 	%f1444, %f139, %f139;
	mov.b32 	%r262, %f1444;
	setp.lt.f32 	%p375, %f140, 0f00000000;
	xor.b32  	%r263, %r262, 2139095040;
	selp.b32 	%r264, %r263, %r262, %p375;
	and.b32  	%r265, %r264, 2147483647;
	selp.b32 	%r266, %r265, %r264, %p374;
	mov.b32 	%f1887, %r266;
	bra.uni 	$L__BB0_145;
$L__BB0_136:
	mov.f32 	%f1318, 0f3F800000;
	sub.f32 	%f145, %f1318, %f139;
	mul.f32 	%f1319, %f224, 0f3F000000;
	cvt.rzi.f32.f32 	%f1320, %f1319;
	add.f32 	%f1321, %f1320, %f1320;
	sub.f32 	%f1322, %f224, %f1321;
	abs.f32 	%f146, %f1322;
	abs.f32 	%f147, %f145;
	setp.lt.f32 	%p340, %f147, 0f00800000;
	mul.f32 	%f1323, %f147, 0f4B800000;
	selp.f32 	%f1324, %f1323, %f147, %p340;
	selp.f32 	%f1325, 0fC1C00000, 0f00000000, %p340;
	mov.b32 	%r239, %f1324;
	add.s32 	%r240, %r239, -1060439283;
	and.b32  	%r241, %r240, -8388608;
	sub.s32 	%r242, %r239, %r241;
	mov.b32 	%f1326, %r242;
	cvt.rn.f32.s32 	%f1327, %r241;
	fma.rn.f32 	%f1328, %f1327, 0f34000000, %f1325;
	add.f32 	%f1329, %f1326, 0fBF800000;
	add.f32 	%f1330, %f1326, 0f3F800000;
	rcp.approx.ftz.f32 	%f1331, %f1330;
	add.f32 	%f1332, %f1329, %f1329;
	mul.f32 	%f1333, %f1332, %f1331;
	mul.f32 	%f1334, %f1333, %f1333;
	sub.f32 	%f1335, %f1329, %f1333;
	add.f32 	%f1336, %f1335, %f1335;
	neg.f32 	%f1337, %f1333;
	fma.rn.f32 	%f1338, %f1337, %f1329, %f1336;
	mul.rn.f32 	%f1339, %f1331, %f1338;
	fma.rn.f32 	%f1340, %f1334, 0f3A2C32E4, 0f3B52E7DB;
	fma.rn.f32 	%f1341, %f1340, %f1334, 0f3C93BB73;
	fma.rn.f32 	%f1342, %f1341, %f1334, 0f3DF6384F;
	mul.rn.f32 	%f1343, %f1342, %f1334;
	fma.rn.f32 	%f1344, %f1333, 0f3FB8AA3B, %f1328;
	sub.f32 	%f1345, %f1328, %f1344;
	fma.rn.f32 	%f1346, %f1333, 0f3FB8AA3B, %f1345;
	fma.rn.f32 	%f1347, %f1339, 0f3FB8AA3B, %f1346;
	fma.rn.f32 	%f1348, %f1333, 0f32A55E34, %f1347;
	mul.f32 	%f1349, %f1343, 0f40400000;
	fma.rn.f32 	%f1350, %f1349, %f1339, %f1348;
	fma.rn.f32 	%f1351, %f1343, %f1333, %f1350;
	add.rn.f32 	%f1352, %f1344, %f1351;
	neg.f32 	%f1353, %f1344;
	add.rn.f32 	%f1354, %f1352, %f1353;
	neg.f32 	%f1355, %f1354;
	add.rn.f32 	%f1356, %f1351, %f1355;
	mul.rn.f32 	%f1357, %f1352, %f224;
	neg.f32 	%f1358, %f1357;
	fma.rn.f32 	%f1359, %f1352, %f224, %f1358;
	fma.rn.f32 	%f1360, %f1356, %f224, %f1359;
	cvt.rni.f32.f32 	%f1361, %f1357;
	sub.f32 	%f1362, %f1357, %f1361;
	add.f32 	%f1363, %f1362, %f1360;
	fma.rn.f32 	%f1364, %f1363, 0f391FCB8E, 0f3AAF85ED;
	fma.rn.f32 	%f1365, %f1364, %f1363, 0f3C1D9856;
	fma.rn.f32 	%f1366, %f1365, %f1363, 0f3D6357BB;
	fma.rn.f32 	%f1367, %f1366, %f1363, 0f3E75FDEC;
	fma.rn.f32 	%f1368, %f1367, %f1363, 0f3F317218;
	fma.rn.f32 	%f1369, %f1368, %f1363, 0f3F800000;
	cvt.rzi.s32.f32 	%r243, %f1361;
	setp.gt.f32 	%p341, %f1361, 0f00000000;
	selp.b32 	%r244, 0, -2097152000, %p341;
	add.s32 	%r245, %r244, 2130706432;
	mov.b32 	%f1370, %r245;
	mul.f32 	%f1371, %f1369, %f1370;
	shl.b32 	%r246, %r243, 23;
	sub.s32 	%r247, %r246, %r244;
	mov.b32 	%f1372, %r247;
	mul.f32 	%f1373, %f1371, %f1372;
	abs.f32 	%f1374, %f1357;
	setp.gt.f32 	%p342, %f1374, 0f43180000;
	setp.lt.f32 	%p343, %f1357, 0f00000000;
	selp.f32 	%f1375, 0f00000000, 0f7F800000, %p343;
	selp.f32 	%f148, %f1375, %f1373, %p342;
	setp.eq.f32 	%p344, %f145, 0f3F800000;
	setp.eq.f32 	%p345, %f224, 0f00000000;
	or.pred  	%p346, %p345, %p344;
	@%p346 bra 	$L__BB0_144;
	setp.num.f32 	%p347, %f147, %f147;
	abs.f32 	%f1376, %f224;
	setp.num.f32 	%p348, %f1376, %f1376;
	and.pred  	%p349, %p347, %p348;
	@%p349 bra 	$L__BB0_139;
	add.rn.f32 	%f1886, %f145, %f224;
	bra.uni 	$L__BB0_144;
$L__BB0_139:
	setp.neu.f32 	%p350, %f145, 0f00000000;
	setp.neu.f32 	%p351, %f147, 0f7F800000;
	and.pred  	%p352, %p350, %p351;
	@%p352 bra 	$L__BB0_141;
	setp.neu.f32 	%p359, %f146, 0f3F800000;
	add.f32 	%f1381, %f145, %f145;
	mov.b32 	%r248, %f1381;
	setp.lt.f32 	%p360, %f224, 0f00000000;
	xor.b32  	%r249, %r248, 2139095040;
	selp.b32 	%r250, %r249, %r248, %p360;
	and.b32  	%r251, %r250, 2147483647;
	selp.b32 	%r252, %r251, %r250, %p359;
	mov.b32 	%f1886, %r252;
	bra.uni 	$L__BB0_144;
$L__BB0_141:
	setp.eq.f32 	%p353, %f145, 0fBF800000;
	setp.eq.f32 	%p354, %f1376, 0f7F800000;
	and.pred  	%p355, %p353, %p354;
	@%p355 bra 	$L__BB0_144;
	setp.geu.f32 	%p356, %f145, 0f00000000;
	mov.f32 	%f1886, %f148;
	@%p356 bra 	$L__BB0_144;
	setp.neu.f32 	%p357, %f146, 0f3F800000;
	neg.f32 	%f1378, %f148;
	selp.f32 	%f1379, %f148, %f1378, %p357;
	cvt.rmi.f32.f32 	%f1380, %f224;
	setp.neu.f32 	%p358, %f224, %f1380;
	selp.f32 	%f1886, 0f7FFFFFFF, %f1379, %p358;
$L__BB0_144:
	mov.f32 	%f1382, 0f3F800000;
	sub.f32 	%f1887, %f1382, %f1886;
$L__BB0_145:
	ld.param.f32 	%f1857, [_Z21TwelveWayAdjustKerneliiffffffffffffffffffffffPKfPf_param_23];
	fma.rn.f32 	%f156, %f102, %f1887, %f226;
	sub.f32 	%f1445, %f120, %f231;
	sub.f32 	%f157, %f1857, %f231;
	div.rn.f32 	%f1446, %f1445, %f157;
	setp.ge.f32 	%p376, %f1446, 0f00000000;
	setp.le.f32 	%p377, %f1446, 0f3F800000;
	mul.f32 	%f1447, %f230, %f1446;
	mov.f32 	%f1448, 0f3F800000;
	sub.f32 	%f1449, %f1448, %f1447;
	fma.rn.f32 	%f1450, %f228, %f1449, %f1447;
	selp.f32 	%f1451, %f1450, %f1446, %p377;
	selp.f32 	%f158, %f1451, %f1446, %p376;
	setp.ltu.f32 	%p378, %f158, 0f00000000;
	setp.gtu.f32 	%p379, %f158, 0f3F800000;
	or.pred  	%p380, %p378, %p379;
	mov.f32 	%f1889, %f158;
	@%p380 bra 	$L__BB0_161;
	setp.eq.f32 	%p381, %f214, 0f3F800000;
	mov.f32 	%f1888, 0f3F800000;
	@%p381 bra 	$L__BB0_152;
	rcp.rn.f32 	%f159, %f229;
	abs.f32 	%f160, %f158;
	setp.eq.f32 	%p403, %f158, 0f3F800000;
	setp.eq.f32 	%p404, %f159, 0f00000000;
	or.pred  	%p405, %p404, %p403;
	mov.f32 	%f1889, 0f3F800000;
	@%p405 bra 	$L__BB0_161;
	setp.num.f32 	%p406, %f160, %f160;
	abs.f32 	%f1518, %f159;
	setp.num.f32 	%p407, %f1518, %f1518;
	and.pred  	%p408, %p406, %p407;
	@%p408 bra 	$L__BB0_150;
	add.rn.f32 	%f1889, %f158, %f159;
	bra.uni 	$L__BB0_161;
$L__BB0_150:
	setp.lt.f32 	%p409, %f160, 0f00800000;
	mul.f32 	%f1520, %f160, 0f4B800000;
	selp.f32 	%f1521, %f1520, %f160, %p409;
	mov.b32 	%r281, %f1521;
	add.s32 	%r282, %r281, -1060439283;
	and.b32  	%r283, %r282, -8388608;
	sub.s32 	%r284, %r281, %r283;
	mov.b32 	%f1522, %r284;
	cvt.rn.f32.s32 	%f1523, %r283;
	selp.f32 	%f1524, 0fC1C00000, 0f00000000, %p409;
	fma.rn.f32 	%f1525, %f1523, 0f34000000, %f1524;
	add.f32 	%f1526, %f1522, 0fBF800000;
	add.f32 	%f1527, %f1522, 0f3F800000;
	rcp.approx.ftz.f32 	%f1528, %f1527;
	add.f32 	%f1529, %f1526, %f1526;
	mul.f32 	%f1530, %f1529, %f1528;
	mul.f32 	%f1531, %f1530, %f1530;
	neg.f32 	%f1532, %f1530;
	sub.f32 	%f1533, %f1526, %f1530;
	add.f32 	%f1534, %f1533, %f1533;
	fma.rn.f32 	%f1535, %f1532, %f1526, %f1534;
	mul.rn.f32 	%f1536, %f1528, %f1535;
	fma.rn.f32 	%f1537, %f1531, 0f3A2C32E4, 0f3B52E7DB;
	fma.rn.f32 	%f1538, %f1537, %f1531, 0f3C93BB73;
	fma.rn.f32 	%f1539, %f1538, %f1531, 0f3DF6384F;
	mul.rn.f32 	%f1540, %f1539, %f1531;
	fma.rn.f32 	%f1541, %f1530, 0f3FB8AA3B, %f1525;
	mul.f32 	%f1542, %f1540, 0f40400000;
	sub.f32 	%f1543, %f1525, %f1541;
	fma.rn.f32 	%f1544, %f1530, 0f3FB8AA3B, %f1543;
	fma.rn.f32 	%f1545, %f1536, 0f3FB8AA3B, %f1544;
	fma.rn.f32 	%f1546, %f1530, 0f32A55E34, %f1545;
	fma.rn.f32 	%f1547, %f1542, %f1536, %f1546;
	fma.rn.f32 	%f1548, %f1540, %f1530, %f1547;
	add.rn.f32 	%f1549, %f1541, %f1548;
	mul.rn.f32 	%f1550, %f1549, %f159;
	cvt.rni.f32.f32 	%f1551, %f1550;
	sub.f32 	%f1552, %f1550, %f1551;
	neg.f32 	%f1553, %f1550;
	fma.rn.f32 	%f1554, %f1549, %f159, %f1553;
	neg.f32 	%f1555, %f1541;
	add.rn.f32 	%f1556, %f1549, %f1555;
	neg.f32 	%f1557, %f1556;
	add.rn.f32 	%f1558, %f1548, %f1557;
	fma.rn.f32 	%f1559, %f1558, %f159, %f1554;
	add.f32 	%f1560, %f1552, %f1559;
	setp.gt.f32 	%p410, %f1551, 0f00000000;
	selp.b32 	%r285, 0, -2097152000, %p410;
	setp.neu.f32 	%p411, %f158, 0f00000000;
	setp.neu.f32 	%p412, %f160, 0f7F800000;
	setp.lt.f32 	%p413, %f1550, 0f00000000;
	selp.f32 	%f1561, 0f00000000, 0f7F800000, %p413;
	abs.f32 	%f1562, %f1550;
	setp.gt.f32 	%p414, %f1562, 0f43180000;
	cvt.rzi.s32.f32 	%r286, %f1551;
	shl.b32 	%r287, %r286, 23;
	sub.s32 	%r288, %r287, %r285;
	mov.b32 	%f1563, %r288;
	add.s32 	%r289, %r285, 2130706432;
	mov.b32 	%f1564, %r289;
	fma.rn.f32 	%f1565, %f1560, 0f391FCB8E, 0f3AAF85ED;
	fma.rn.f32 	%f1566, %f1565, %f1560, 0f3C1D9856;
	fma.rn.f32 	%f1567, %f1566, %f1560, 0f3D6357BB;
	fma.rn.f32 	%f1568, %f1567, %f1560, 0f3E75FDEC;
	fma.rn.f32 	%f1569, %f1568, %f1560, 0f3F317218;
	fma.rn.f32 	%f1570, %f1569, %f1560, 0f3F800000;
	mul.f32 	%f1571, %f1570, %f1564;
	mul.f32 	%f1572, %f1571, %f1563;
	selp.f32 	%f1889, %f1561, %f1572, %p414;
	and.pred  	%p415, %p411, %p412;
	@%p415 bra 	$L__BB0_161;
	mul.f32 	%f1573, %f159, 0f3F000000;
	cvt.rzi.f32.f32 	%f1574, %f1573;
	add.f32 	%f1575, %f1574, %f1574;
	sub.f32 	%f1576, %f159, %f1575;
	abs.f32 	%f1577, %f1576;
	setp.neu.f32 	%p416, %f1577, 0f3F800000;
	add.f32 	%f1578, %f158, %f158;
	mov.b32 	%r290, %f1578;
	setp.lt.f32 	%p417, %f159, 0f00000000;
	xor.b32  	%r291, %r290, 2139095040;
	selp.b32 	%r292, %r291, %r290, %p417;
	and.b32  	%r293, %r292, 2147483647;
	selp.b32 	%r294, %r293, %r292, %p416;
	mov.b32 	%f1889, %r294;
	bra.uni 	$L__BB0_161;
$L__BB0_152:
	mov.f32 	%f1452, 0f3F800000;
	sub.f32 	%f164, %f1452, %f158;
	mul.f32 	%f1453, %f229, 0f3F000000;
	cvt.rzi.f32.f32 	%f1454, %f1453;
	add.f32 	%f1455, %f1454, %f1454;
	sub.f32 	%f1456, %f229, %f1455;
	abs.f32 	%f165, %f1456;
	abs.f32 	%f166, %f164;
	setp.lt.f32 	%p382, %f166, 0f00800000;
	mul.f32 	%f1457, %f166, 0f4B800000;
	selp.f32 	%f1458, %f1457, %f166, %p382;
	selp.f32 	%f1459, 0fC1C00000, 0f00000000, %p382;
	mov.b32 	%r267, %f1458;
	add.s32 	%r268, %r267, -1060439283;
	and.b32  	%r269, %r268, -8388608;
	sub.s32 	%r270, %r267, %r269;
	mov.b32 	%f1460, %r270;
	cvt.rn.f32.s32 	%f1461, %r269;
	fma.rn.f32 	%f1462, %f1461, 0f34000000, %f1459;
	add.f32 	%f1463, %f1460, 0fBF800000;
	add.f32 	%f1464, %f1460, 0f3F800000;
	rcp.approx.ftz.f32 	%f1465, %f1464;
	add.f32 	%f1466, %f1463, %f1463;
	mul.f32 	%f1467, %f1466, %f1465;
	mul.f32 	%f1468, %f1467, %f1467;
	sub.f32 	%f1469, %f1463, %f1467;
	add.f32 	%f1470, %f1469, %f1469;
	neg.f32 	%f1471, %f1467;
	fma.rn.f32 	%f1472, %f1471, %f1463, %f1470;
	mul.rn.f32 	%f1473, %f1465, %f1472;
	fma.rn.f32 	%f1474, %f1468, 0f3A2C32E4, 0f3B52E7DB;
	fma.rn.f32 	%f1475, %f1474, %f1468, 0f3C93BB73;
	fma.rn.f32 	%f1476, %f1475, %f1468, 0f3DF6384F;
	mul.rn.f32 	%f1477, %f1476, %f1468;
	fma.rn.f32 	%f1478, %f1467, 0f3FB8AA3B, %f1462;
	sub.f32 	%f1479, %f1462, %f1478;
	fma.rn.f32 	%f1480, %f1467, 0f3FB8AA3B, %f1479;
	fma.rn.f32 	%f1481, %f1473, 0f3FB8AA3B, %f1480;
	fma.rn.f32 	%f1482, %f1467, 0f32A55E34, %f1481;
	mul.f32 	%f1483, %f1477, 0f40400000;
	fma.rn.f32 	%f1484, %f1483, %f1473, %f1482;
	fma.rn.f32 	%f1485, %f1477, %f1467, %f1484;
	add.rn.f32 	%f1486, %f1478, %f1485;
	neg.f32 	%f1487, %f1478;
	add.rn.f32 	%f1488, %f1486, %f1487;
	neg.f32 	%f1489, %f1488;
	add.rn.f32 	%f1490, %f1485, %f1489;
	mul.rn.f32 	%f1491, %f1486, %f229;
	neg.f32 	%f1492, %f1491;
	fma.rn.f32 	%f1493, %f1486, %f229, %f1492;
	fma.rn.f32 	%f1494, %f1490, %f229, %f1493;
	cvt.rni.f32.f32 	%f1495, %f1491;
	sub.f32 	%f1496, %f1491, %f1495;
	add.f32 	%f1497, %f1496, %f1494;
	fma.rn.f32 	%f1498, %f1497, 0f391FCB8E, 0f3AAF85ED;
	fma.rn.f32 	%f1499, %f1498, %f1497, 0f3C1D9856;
	fma.rn.f32 	%f1500, %f1499, %f1497, 0f3D6357BB;
	fma.rn.f32 	%f1501, %f1500, %f1497, 0f3E75FDEC;
	fma.rn.f32 	%f1502, %f1501, %f1497, 0f3F317218;
	fma.rn.f32 	%f1503, %f1502, %f1497, 0f3F800000;
	cvt.rzi.s32.f32 	%r271, %f1495;
	setp.gt.f32 	%p383, %f1495, 0f00000000;
	selp.b32 	%r272, 0, -2097152000, %p383;
	add.s32 	%r273, %r272, 2130706432;
	mov.b32 	%f1504, %r273;
	mul.f32 	%f1505, %f1503, %f1504;
	shl.b32 	%r274, %r271, 23;
	sub.s32 	%r275, %r274, %r272;
	mov.b32 	%f1506, %r275;
	mul.f32 	%f1507, %f1505, %f1506;
	abs.f32 	%f1508, %f1491;
	setp.gt.f32 	%p384, %f1508, 0f43180000;
	setp.lt.f32 	%p385, %f1491, 0f00000000;
	selp.f32 	%f1509, 0f00000000, 0f7F800000, %p385;
	selp.f32 	%f167, %f1509, %f1507, %p384;
	setp.eq.f32 	%p386, %f164, 0f3F800000;
	setp.eq.f32 	%p387, %f229, 0f00000000;
	or.pred  	%p388, %p387, %p386;
	@%p388 bra 	$L__BB0_160;
	setp.num.f32 	%p389, %f166, %f166;
	abs.f32 	%f1510, %f229;
	setp.num.f32 	%p390, %f1510, %f1510;
	and.pred  	%p391, %p389, %p390;
	@%p391 bra 	$L__BB0_155;
	add.rn.f32 	%f1888, %f164, %f229;
	bra.uni 	$L__BB0_160;
$L__BB0_155:
	setp.neu.f32 	%p392, %f164, 0f00000000;
	setp.neu.f32 	%p393, %f166, 0f7F800000;
	and.pred  	%p394, %p392, %p393;
	@%p394 bra 	$L__BB0_157;
	setp.neu.f32 	%p401, %f165, 0f3F800000;
	add.f32 	%f1515, %f164, %f164;
	mov.b32 	%r276, %f1515;
	setp.lt.f32 	%p402, %f229, 0f00000000;
	xor.b32  	%r277, %r276, 2139095040;
	selp.b32 	%r278, %r277, %r276, %p402;
	and.b32  	%r279, %r278, 2147483647;
	selp.b32 	%r280, %r279, %r278, %p401;
	mov.b32 	%f1888, %r280;
	bra.uni 	$L__BB0_160;
$L__BB0_157:
	setp.eq.f32 	%p395, %f164, 0fBF800000;
	setp.eq.f32 	%p396, %f1510, 0f7F800000;
	and.pred  	%p397, %p395, %p396;
	@%p397 bra 	$L__BB0_160;
	setp.geu.f32 	%p398, %f164, 0f00000000;
	mov.f32 	%f1888, %f167;
	@%p398 bra 	$L__BB0_160;
	setp.neu.f32 	%p399, %f165, 0f3F800000;
	neg.f32 	%f1512, %f167;
	selp.f32 	%f1513, %f167, %f1512, %p399;
	cvt.rmi.f32.f32 	%f1514, %f229;
	setp.neu.f32 	%p400, %f229, %f1514;
	selp.f32 	%f1888, 0f7FFFFFFF, %f1513, %p400;
$L__BB0_160:
	mov.f32 	%f1516, 0f3F800000;
	sub.f32 	%f1889, %f1516, %f1888;
$L__BB0_161:
	fma.rn.f32 	%f175, %f157, %f1889, %f231;
	sub.f32 	%f1579, %f138, %f231;
	div.rn.f32 	%f1580, %f1579, %f157;
	setp.ge.f32 	%p418, %f1580, 0f00000000;
	setp.le.f32 	%p419, %f1580, 0f3F800000;
	mul.f32 	%f1581, %f230, %f1580;
	mov.f32 	%f1582, 0f3F800000;
	sub.f32 	%f1583, %f1582, %f1581;
	fma.rn.f32 	%f1584, %f228, %f1583, %f1581;
	selp.f32 	%f1585, %f1584, %f1580, %p419;
	selp.f32 	%f176, %f1585, %f1580, %p418;
	setp.ltu.f32 	%p420, %f176, 0f00000000;
	setp.gtu.f32 	%p421, %f176, 0f3F800000;
	or.pred  	%p422, %p420, %p421;
	mov.f32 	%f1891, %f176;
	@%p422 bra 	$L__BB0_177;
	setp.eq.f32 	%p423, %f214, 0f3F800000;
	mov.f32 	%f1890, 0f3F800000;
	@%p423 bra 	$L__BB0_168;
	rcp.rn.f32 	%f177, %f229;
	abs.f32 	%f178, %f176;
	setp.eq.f32 	%p445, %f176, 0f3F800000;
	setp.eq.f32 	%p446, %f177, 0f00000000;
	or.pred  	%p447, %p446, %p445;
	mov.f32 	%f1891, 0f3F800000;
	@%p447 bra 	$L__BB0_177;
	setp.num.f32 	%p448, %f178, %f178;
	abs.f32 	%f1652, %f177;
	setp.num.f32 	%p449, %f1652, %f1652;
	and.pred  	%p450, %p448, %p449;
	@%p450 bra 	$L__BB0_166;
	add.rn.f32 	%f1891, %f176, %f177;
	bra.uni 	$L__BB0_177;
$L__BB0_166:
	setp.lt.f32 	%p451, %f178, 0f00800000;
	mul.f32 	%f1654, %f178, 0f4B800000;
	selp.f32 	%f1655, %f1654, %f178, %p451;
	mov.b32 	%r309, %f1655;
	add.s32 	%r310, %r309, -1060439283;
	and.b32  	%r311, %r310, -8388608;
	sub.s32 	%r312, %r309, %r311;
	mov.b32 	%f1656, %r312;
	cvt.rn.f32.s32 	%f1657, %r311;
	selp.f32 	%f1658, 0fC1C00000, 0f00000000, %p451;
	fma.rn.f32 	%f1659, %f1657, 0f34000000, %f1658;
	add.f32 	%f1660, %f1656, 0fBF800000;
	add.f32 	%f1661, %f1656, 0f3F800000;
	rcp.approx.ftz.f32 	%f1662, %f1661;
	add.f32 	%f1663, %f1660, %f1660;
	mul.f32 	%f1664, %f1663, %f1662;
	mul.f32 	%f1665, %f1664, %f1664;
	neg.f32 	%f1666, %f1664;
	sub.f32 	%f1667, %f1660, %f1664;
	add.f32 	%f1668, %f1667, %f1667;
	fma.rn.f32 	%f1669, %f1666, %f1660, %f1668;
	mul.rn.f32 	%f1670, %f1662, %f1669;
	fma.rn.f32 	%f1671, %f1665, 0f3A2C32E4, 0f3B52E7DB;
	fma.rn.f32 	%f1672, %f1671, %f1665, 0f3C93BB73;
	fma.rn.f32 	%f1673, %f1672, %f1665, 0f3DF6384F;
	mul.rn.f32 	%f1674, %f1673, %f1665;
	fma.rn.f32 	%f1675, %f1664, 0f3FB8AA3B, %f1659;
	mul.f32 	%f1676, %f1674, 0f40400000;
	sub.f32 	%f1677, %f1659, %f1675;
	fma.rn.f32 	%f1678, %f1664, 0f3FB8AA3B, %f1677;
	fma.rn.f32 	%f1679, %f1670, 0f3FB8AA3B, %f1678;
	fma.rn.f32 	%f1680, %f1664, 0f32A55E34, %f1679;
	fma.rn.f32 	%f1681, %f1676, %f1670, %f1680;
	fma.rn.f32 	%f1682, %f1674, %f1664, %f1681;
	add.rn.f32 	%f1683, %f1675, %f1682;
	mul.rn.f32 	%f1684, %f1683, %f177;
	cvt.rni.f32.f32 	%f1685, %f1684;
	sub.f32 	%f1686, %f1684, %f1685;
	neg.f32 	%f1687, %f1684;
	fma.rn.f32 	%f1688, %f1683, %f177, %f1687;
	neg.f32 	%f1689, %f1675;
	add.rn.f32 	%f1690, %f1683, %f1689;
	neg.f32 	%f1691, %f1690;
	add.rn.f32 	%f1692, %f1682, %f1691;
	fma.rn.f32 	%f1693, %f1692, %f177, %f1688;
	add.f32 	%f1694, %f1686, %f1693;
	setp.gt.f32 	%p452, %f1685, 0f00000000;
	selp.b32 	%r313, 0, -2097152000, %p452;
	setp.neu.f32 	%p453, %f176, 0f00000000;
	setp.neu.f32 	%p454, %f178, 0f7F800000;
	setp.lt.f32 	%p455, %f1684, 0f00000000;
	selp.f32 	%f1695, 0f00000000, 0f7F800000, %p455;
	abs.f32 	%f1696, %f1684;
	setp.gt.f32 	%p456, %f1696, 0f43180000;
	cvt.rzi.s32.f32 	%r314, %f1685;
	shl.b32 	%r315, %r314, 23;
	sub.s32 	%r316, %r315, %r313;
	mov.b32 	%f1697, %r316;
	add.s32 	%r317, %r313, 2130706432;
	mov.b32 	%f1698, %r317;
	fma.rn.f32 	%f1699, %f1694, 0f391FCB8E, 0f3AAF85ED;
	fma.rn.f32 	%f1700, %f1699, %f1694, 0f3C1D9856;
	fma.rn.f32 	%f1701, %f1700, %f1694, 0f3D6357BB;
	fma.rn.f32 	%f1702, %f1701, %f1694, 0f3E75FDEC;
	fma.rn.f32 	%f1703, %f1702, %f1694, 0f3F317218;
	fma.rn.f32 	%f1704, %f1703, %f1694, 0f3F800000;
	mul.f32 	%f1705, %f1704, %f1698;
	mul.f32 	%f1706, %f1705, %f1697;
	selp.f32 	%f1891, %f1695, %f1706, %p456;
	and.pred  	%p457, %p453, %p454;
	@%p457 bra 	$L__BB0_177;
	mul.f32 	%f1707, %f177, 0f3F000000;
	cvt.rzi.f32.f32 	%f1708, %f1707;
	add.f32 	%f1709, %f1708, %f1708;
	sub.f32 	%f1710, %f177, %f1709;
	abs.f32 	%f1711, %f1710;
	setp.neu.f32 	%p458, %f1711, 0f3F800000;
	add.f32 	%f1712, %f176, %f176;
	mov.b32 	%r318, %f1712;
	setp.lt.f32 	%p459, %f177, 0f00000000;
	xor.b32  	%r319, %r318, 2139095040;
	selp.b32 	%r320, %r319, %r318, %p459;
	and.b32  	%r321, %r320, 2147483647;
	selp.b32 	%r322, %r321, %r320, %p458;
	mov.b32 	%f1891, %r322;
	bra.uni 	$L__BB0_177;
$L__BB0_168:
	mov.f32 	%f1586, 0f3F800000;
	sub.f32 	%f182, %f1586, %f176;
	mul.f32 	%f1587, %f229, 0f3F000000;
	cvt.rzi.f32.f32 	%f1588, %f1587;
	add.f32 	%f1589, %f1588, %f1588;
	sub.f32 	%f1590, %f229, %f1589;
	abs.f32 	%f183, %f1590;
	abs.f32 	%f184, %f182;
	setp.lt.f32 	%p424, %f184, 0f00800000;
	mul.f32 	%f1591, %f184, 0f4B800000;
	selp.f32 	%f1592, %f1591, %f184, %p424;
	selp.f32 	%f1593, 0fC1C00000, 0f00000000, %p424;
	mov.b32 	%r295, %f1592;
	add.s32 	%r296, %r295, -1060439283;
	and.b32  	%r297, %r296, -8388608;
	sub.s32 	%r298, %r295, %r297;
	mov.b32 	%f1594, %r298;
	cvt.rn.f32.s32 	%f1595, %r297;
	fma.rn.f32 	%f1596, %f1595, 0f34000000, %f1593;
	add.f32 	%f1597, %f1594, 0fBF800000;
	add.f32 	%f1598, %f1594, 0f3F800000;
	rcp.approx.ftz.f32 	%f1599, %f1598;
	add.f32 	%f1600, %f1597, %f1597;
	mul.f32 	%f1601, %f1600, %f1599;
	mul.f32 	%f1602, %f1601, %f1601;
	sub.f32 	%f1603, %f1597, %f1601;
	add.f32 	%f1604, %f1603, %f1603;
	neg.f32 	%f1605, %f1601;
	fma.rn.f32 	%f1606, %f1605, %f1597, %f1604;
	mul.rn.f32 	%f1607, %f1599, %f1606;
	fma.rn.f32 	%f1608, %f1602, 0f3A2C32E4, 0f3B52E7DB;
	fma.rn.f32 	%f1609, %f1608, %f1602, 0f3C93BB73;
	fma.rn.f32 	%f1610, %f1609, %f1602, 0f3DF6384F;
	mul.rn.f32 	%f1611, %f1610, %f1602;
	fma.rn.f32 	%f1612, %f1601, 0f3FB8AA3B, %f1596;
	sub.f32 	%f1613, %f1596, %f1612;
	fma.rn.f32 	%f1614, %f1601, 0f3FB8AA3B, %f1613;
	fma.rn.f32 	%f1615, %f1607, 0f3FB8AA3B, %f1614;
	fma.rn.f32 	%f1616, %f1601, 0f32A55E34, %f1615;
	mul.f32 	%f1617, %f1611, 0f40400000;
	fma.rn.f32 	%f1618, %f1617, %f1607, %f1616;
	fma.rn.f32 	%f1619, %f1611, %f1601, %f1618;
	add.rn.f32 	%f1620, %f1612, %f1619;
	neg.f32 	%f1621, %f1612;
	add.rn.f32 	%f1622, %f1620, %f1621;
	neg.f32 	%f1623, %f1622;
	add.rn.f32 	%f1624, %f1619, %f1623;
	mul.rn.f32 	%f1625, %f1620, %f229;
	neg.f32 	%f1626, %f1625;
	fma.rn.f32 	%f1627, %f1620, %f229, %f1626;
	fma.rn.f32 	%f1628, %f1624, %f229, %f1627;
	cvt.rni.f32.f32 	%f1629, %f1625;
	sub.f32 	%f1630, %f1625, %f1629;
	add.f32 	%f1631, %f1630, %f1628;
	fma.rn.f32 	%f1632, %f1631, 0f391FCB8E, 0f3AAF85ED;
	fma.rn.f32 	%f1633, %f1632, %f1631, 0f3C1D9856;
	fma.rn.f32 	%f1634, %f1633, %f1631, 0f3D6357BB;
	fma.rn.f32 	%f1635, %f1634, %f1631, 0f3E75FDEC;
	fma.rn.f32 	%f1636, %f1635, %f1631, 0f3F317218;
	fma.rn.f32 	%f1637, %f1636, %f1631, 0f3F800000;
	cvt.rzi.s32.f32 	%r299, %f1629;
	setp.gt.f32 	%p425, %f1629, 0f00000000;
	selp.b32 	%r300, 0, -2097152000, %p425;
	add.s32 	%r301, %r300, 2130706432;
	mov.b32 	%f1638, %r301;
	mul.f32 	%f1639, %f1637, %f1638;
	shl.b32 	%r302, %r299, 23;
	sub.s32 	%r303, %r302, %r300;
	mov.b32 	%f1640, %r303;
	mul.f32 	%f1641, %f1639, %f1640;
	abs.f32 	%f1642, %f1625;
	setp.gt.f32 	%p426, %f1642, 0f43180000;
	setp.lt.f32 	%p427, %f1625, 0f00000000;
	selp.f32 	%f1643, 0f00000000, 0f7F800000, %p427;
	selp.f32 	%f185, %f1643, %f1641, %p426;
	setp.eq.f32 	%p428, %f182, 0f3F800000;
	setp.eq.f32 	%p429, %f229, 0f00000000;
	or.pred  	%p430, %p429, %p428;
	@%p430 bra 	$L__BB0_176;
	setp.num.f32 	%p431, %f184, %f184;
	abs.f32 	%f1644, %f229;
	setp.num.f32 	%p432, %f1644, %f1644;
	and.pred  	%p433, %p431, %p432;
	@%p433 bra 	$L__BB0_171;
	add.rn.f32 	%f1890, %f182, %f229;
	bra.uni 	$L__BB0_176;
$L__BB0_171:
	setp.neu.f32 	%p434, %f182, 0f00000000;
	setp.neu.f32 	%p435, %f184, 0f7F800000;
	and.pred  	%p436, %p434, %p435;
	@%p436 bra 	$L__BB0_173;
	setp.neu.f32 	%p443, %f183, 0f3F800000;
	add.f32 	%f1649, %f182, %f182;
	mov.b32 	%r304, %f1649;
	setp.lt.f32 	%p444, %f229, 0f00000000;
	xor.b32  	%r305, %r304, 2139095040;
	selp.b32 	%r306, %r305, %r304, %p444;
	and.b32  	%r307, %r306, 2147483647;
	selp.b32 	%r308, %r307, %r306, %p443;
	mov.b32 	%f1890, %r308;
	bra.uni 	$L__BB0_176;
$L__BB0_173:
	setp.eq.f32 	%p437, %f182, 0fBF800000;
	setp.eq.f32 	%p438, %f1644, 0f7F800000;
	and.pred  	%p439, %p437, %p438;
	@%p439 bra 	$L__BB0_176;
	setp.geu.f32 	%p440, %f182, 0f00000000;
	mov.f32 	%f1890, %f185;
	@%p440 bra 	$L__BB0_176;
	setp.neu.f32 	%p441, %f183, 0f3F800000;
	neg.f32 	%f1646, %f185;
	selp.f32 	%f1647, %f185, %f1646, %p441;
	cvt.rmi.f32.f32 	%f1648, %f229;
	setp.neu.f32 	%p442, %f229, %f1648;
	selp.f32 	%f1890, 0f7FFFFFFF, %f1647, %p442;
$L__BB0_176:
	mov.f32 	%f1650, 0f3F800000;
	sub.f32 	%f1891, %f1650, %f1890;
$L__BB0_177:
	fma.rn.f32 	%f193, %f157, %f1891, %f231;
	sub.f32 	%f1713, %f156, %f231;
	div.rn.f32 	%f1714, %f1713, %f157;
	setp.ge.f32 	%p460, %f1714, 0f00000000;
	setp.le.f32 	%p461, %f1714, 0f3F800000;
	mul.f32 	%f1715, %f230, %f1714;
	mov.f32 	%f1716, 0f3F800000;
	sub.f32 	%f1717, %f1716, %f1715;
	fma.rn.f32 	%f1718, %f228, %f1717, %f1715;
	selp.f32 	%f1719, %f1718, %f1714, %p461;
	selp.f32 	%f194, %f1719, %f1714, %p460;
	setp.ltu.f32 	%p462, %f194, 0f00000000;
	setp.gtu.f32 	%p463, %f194, 0f3F800000;
	or.pred  	%p464, %p462, %p463;
	mov.f32 	%f1893, %f194;
	@%p464 bra 	$L__BB0_193;
	setp.eq.f32 	%p465, %f214, 0f3F800000;
	mov.f32 	%f1892, 0f3F800000;
	@%p465 bra 	$L__BB0_184;
	rcp.rn.f32 	%f195, %f229;
	abs.f32 	%f196, %f194;
	setp.eq.f32 	%p487, %f194, 0f3F800000;
	setp.eq.f32 	%p488, %f195, 0f00000000;
	or.pred  	%p489, %p488, %p487;
	mov.f32 	%f1893, 0f3F800000;
	@%p489 bra 	$L__BB0_193;
	setp.num.f32 	%p490, %f196, %f196;
	abs.f32 	%f1786, %f195;
	setp.num.f32 	%p491, %f1786, %f1786;
	and.pred  	%p492, %p490, %p491;
	@%p492 bra 	$L__BB0_182;
	add.rn.f32 	%f1893, %f194, %f195;
	bra.uni 	$L__BB0_193;
$L__BB0_182:
	setp.lt.f32 	%p493, %f196, 0f00800000;
	mul.f32 	%f1788, %f196, 0f4B800000;
	selp.f32 	%f1789, %f1788, %f196, %p493;
	mov.b32 	%r337, %f1789;
	add.s32 	%r338, %r337, -1060439283;
	and.b32  	%r339, %r338, -8388608;
	sub.s32 	%r340, %r337, %r339;
	mov.b32 	%f1790, %r340;
	cvt.rn.f32.s32 	%f1791, %r339;
	selp.f32 	%f1792, 0fC1C00000, 0f00000000, %p493;
	fma.rn.f32 	%f1793, %f1791, 0f34000000, %f1792;
	add.f32 	%f1794, %f1790, 0fBF800000;
	add.f32 	%f1795, %f1790, 0f3F800000;
	rcp.approx.ftz.f32 	%f1796, %f1795;
	add.f32 	%f1797, %f1794, %f1794;
	mul.f32 	%f1798, %f1797, %f1796;
	mul.f32 	%f1799, %f1798, %f1798;
	neg.f32 	%f1800, %f1798;
	sub.f32 	%f1801, %f1794, %f1798;
	add.f32 	%f1802, %f1801, %f1801;
	fma.rn.f32 	%f1803, %f1800, %f1794, %f1802;
	mul.rn.f32 	%f1804, %f1796, %f1803;
	fma.rn.f32 	%f1805, %f1799, 0f3A2C32E4, 0f3B52E7DB;
	fma.rn.f32 	%f1806, %f1805, %f1799, 0f3C93BB73;
	fma.rn.f32 	%f1807, %f1806, %f1799, 0f3DF6384F;
	mul.rn.f32 	%f1808, %f1807, %f1799;
	fma.rn.f32 	%f1809, %f1798, 0f3FB8AA3B, %f1793;
	mul.f32 	%f1810, %f1808, 0f40400000;
	sub.f32 	%f1811, %f1793, %f1809;
	fma.rn.f32 	%f1812, %f1798, 0f3FB8AA3B, %f1811;
	fma.rn.f32 	%f1813, %f1804, 0f3FB8AA3B, %f1812;
	fma.rn.f32 	%f1814, %f1798, 0f32A55E34, %f1813;
	fma.rn.f32 	%f1815, %f1810, %f1804, %f1814;
	fma.rn.f32 	%f1816, %f1808, %f1798, %f1815;
	add.rn.f32 	%f1817, %f1809, %f1816;
	mul.rn.f32 	%f1818, %f1817, %f195;
	cvt.rni.f32.f32 	%f1819, %f1818;
	sub.f32 	%f1820, %f1818, %f1819;
	neg.f32 	%f1821, %f1818;
	fma.rn.f32 	%f1822, %f1817, %f195, %f1821;
	neg.f32 	%f1823, %f1809;
	add.rn.f32 	%f1824, %f1817, %f1823;
	neg.f32 	%f1825, %f1824;
	add.rn.f32 	%f1826, %f1816, %f1825;
	fma.rn.f32 	%f1827, %f1826, %f195, %f1822;
	add.f32 	%f1828, %f1820, %f1827;
	setp.gt.f32 	%p494, %f1819, 0f00000000;
	selp.b32 	%r341, 0, -2097152000, %p494;
	setp.neu.f32 	%p495, %f194, 0f00000000;
	setp.neu.f32 	%p496, %f196, 0f7F800000;
	setp.lt.f32 	%p497, %f1818, 0f00000000;
	selp.f32 	%f1829, 0f00000000, 0f7F800000, %p497;
	abs.f32 	%f1830, %f1818;
	setp.gt.f32 	%p498, %f1830, 0f43180000;
	cvt.rzi.s32.f32 	%r342, %f1819;
	shl.b32 	%r343, %r342, 23;
	sub.s32 	%r344, %r343, %r341;
	mov.b32 	%f1831, %r344;
	add.s32 	%r345, %r341, 2130706432;
	mov.b32 	%f1832, %r345;
	fma.rn.f32 	%f1833, %f1828, 0f391FCB8E, 0f3AAF85ED;
	fma.rn.f32 	%f1834, %f1833, %f1828, 0f3C1D9856;
	fma.rn.f32 	%f1835, %f1834, %f1828, 0f3D6357BB;
	fma.rn.f32 	%f1836, %f1835, %f1828, 0f3E75FDEC;
	fma.rn.f32 	%f1837, %f1836, %f1828, 0f3F317218;
	fma.rn.f32 	%f1838, %f1837, %f1828, 0f3F800000;
	mul.f32 	%f1839, %f1838, %f1832;
	mul.f32 	%f1840, %f1839, %f1831;
	selp.f32 	%f1893, %f1829, %f1840, %p498;
	and.pred  	%p499, %p495, %p496;
	@%p499 bra 	$L__BB0_193;
	mul.f32 	%f1841, %f195, 0f3F000000;
	cvt.rzi.f32.f32 	%f1842, %f1841;
	add.f32 	%f1843, %f1842, %f1842;
	sub.f32 	%f1844, %f195, %f1843;
	abs.f32 	%f1845, %f1844;
	setp.neu.f32 	%p500, %f1845, 0f3F800000;
	add.f32 	%f1846, %f194, %f194;
	mov.b32 	%r346, %f1846;
	setp.lt.f32 	%p501, %f195, 0f00000000;
	xor.b32  	%r347, %r346, 2139095040;
	selp.b32 	%r348, %r347, %r346, %p501;
	and.b32  	%r349, %r348, 2147483647;
	selp.b32 	%r350, %r349, %r348, %p500;
	mov.b32 	%f1893, %r350;
	bra.uni 	$L__BB0_193;
$L__BB0_184:
	mov.f32 	%f1720, 0f3F800000;
	sub.f32 	%f200, %f1720, %f194;
	mul.f32 	%f1721, %f229, 0f3F000000;
	cvt.rzi.f32.f32 	%f1722, %f1721;
	add.f32 	%f1723, %f1722, %f1722;
	sub.f32 	%f1724, %f229, %f1723;
	abs.f32 	%f201, %f1724;
	abs.f32 	%f202, %f200;
	setp.lt.f32 	%p466, %f202, 0f00800000;
	mul.f32 	%f1725, %f202, 0f4B800000;
	selp.f32 	%f1726, %f1725, %f202, %p466;
	selp.f32 	%f1727, 0fC1C00000, 0f00000000, %p466;
	mov.b32 	%r323, %f1726;
	add.s32 	%r324, %r323, -1060439283;
	and.b32  	%r325, %r324, -8388608;
	sub.s32 	%r326, %r323, %r325;
	mov.b32 	%f1728, %r326;
	cvt.rn.f32.s32 	%f1729, %r325;
	fma.rn.f32 	%f1730, %f1729, 0f34000000, %f1727;
	add.f32 	%f1731, %f1728, 0fBF800000;
	add.f32 	%f1732, %f1728, 0f3F800000;
	rcp.approx.ftz.f32 	%f1733, %f1732;
	add.f32 	%f1734, %f1731, %f1731;
	mul.f32 	%f1735, %f1734, %f1733;
	mul.f32 	%f1736, %f1735, %f1735;
	sub.f32 	%f1737, %f1731, %f1735;
	add.f32 	%f1738, %f1737, %f1737;
	neg.f32 	%f1739, %f1735;
	fma.rn.f32 	%f1740, %f1739, %f1731, %f1738;
	mul.rn.f32 	%f1741, %f1733, %f1740;
	fma.rn.f32 	%f1742, %f1736, 0f3A2C32E4, 0f3B52E7DB;
	fma.rn.f32 	%f1743, %f1742, %f1736, 0f3C93BB73;
	fma.rn.f32 	%f1744, %f1743, %f1736, 0f3DF6384F;
	mul.rn.f32 	%f1745, %f1744, %f1736;
	fma.rn.f32 	%f1746, %f1735, 0f3FB8AA3B, %f1730;
	sub.f32 	%f1747, %f1730, %f1746;
	fma.rn.f32 	%f1748, %f1735, 0f3FB8AA3B, %f1747;
	fma.rn.f32 	%f1749, %f1741, 0f3FB8AA3B, %f1748;
	fma.rn.f32 	%f1750, %f1735, 0f32A55E34, %f1749;
	mul.f32 	%f1751, %f1745, 0f40400000;
	fma.rn.f32 	%f1752, %f1751, %f1741, %f1750;
	fma.rn.f32 	%f1753, %f1745, %f1735, %f1752;
	add.rn.f32 	%f1754, %f1746, %f1753;
	neg.f32 	%f1755, %f1746;
	add.rn.f32 	%f1756, %f1754, %f1755;
	neg.f32 	%f1757, %f1756;
	add.rn.f32 	%f1758, %f1753, %f1757;
	mul.rn.f32 	%f1759, %f1754, %f229;
	neg.f32 	%f1760, %f1759;
	fma.rn.f32 	%f1761, %f1754, %f229, %f1760;
	fma.rn.f32 	%f1762, %f1758, %f229, %f1761;
	cvt.rni.f32.f32 	%f1763, %f1759;
	sub.f32 	%f1764, %f1759, %f1763;
	add.f32 	%f1765, %f1764, %f1762;
	fma.rn.f32 	%f1766, %f1765, 0f391FCB8E, 0f3AAF85ED;
	fma.rn.f32 	%f1767, %f1766, %f1765, 0f3C1D9856;
	fma.rn.f32 	%f1768, %f1767, %f1765, 0f3D6357BB;
	fma.rn.f32 	%f1769, %f1768, %f1765, 0f3E75FDEC;
	fma.rn.f32 	%f1770, %f1769, %f1765, 0f3F317218;
	fma.rn.f32 	%f1771, %f1770, %f1765, 0f3F800000;
	cvt.rzi.s32.f32 	%r327, %f1763;
	setp.gt.f32 	%p467, %f1763, 0f00000000;
	selp.b32 	%r328, 0, -2097152000, %p467;
	add.s32 	%r329, %r328, 2130706432;
	mov.b32 	%f1772, %r329;
	mul.f32 	%f1773, %f1771, %f1772;
	shl.b32 	%r330, %r327, 23;
	sub.s32 	%r331, %r330, %r328;
	mov.b32 	%f1774, %r331;
	mul.f32 	%f1775, %f1773, %f1774;
	abs.f32 	%f1776, %f1759;
	setp.gt.f32 	%p468, %f1776, 0f43180000;
	setp.lt.f32 	%p469, %f1759, 0f00000000;
	selp.f32 	%f1777, 0f00000000, 0f7F800000, %p469;
	selp.f32 	%f203, %f1777, %f1775, %p468;
	setp.eq.f32 	%p470, %f200, 0f3F800000;
	setp.eq.f32 	%p471, %f229, 0f00000000;
	or.pred  	%p472, %p471, %p470;
	@%p472 bra 	$L__BB0_192;
	setp.num.f32 	%p473, %f202, %f202;
	abs.f32 	%f1778, %f229;
	setp.num.f32 	%p474, %f1778, %f1778;
	and.pred  	%p475, %p473, %p474;
	@%p475 bra 	$L__BB0_187;
	add.rn.f32 	%f1892, %f200, %f229;
	bra.uni 	$L__BB0_192;
$L__BB0_187:
	setp.neu.f32 	%p476, %f200, 0f00000000;
	setp.neu.f32 	%p477, %f202, 0f7F800000;
	and.pred  	%p478, %p476, %p477;
	@%p478 bra 	$L__BB0_189;
	setp.neu.f32 	%p485, %f201, 0f3F800000;
	add.f32 	%f1783, %f200, %f200;
	mov.b32 	%r332, %f1783;
	setp.lt.f32 	%p486, %f229, 0f00000000;
	xor.b32  	%r333, %r332, 2139095040;
	selp.b32 	%r334, %r333, %r332, %p486;
	and.b32  	%r335, %r334, 2147483647;
	selp.b32 	%r336, %r335, %r334, %p485;
	mov.b32 	%f1892, %r336;
	bra.uni 	$L__BB0_192;
$L__BB0_189:
	setp.eq.f32 	%p479, %f200, 0fBF800000;
	setp.eq.f32 	%p480, %f1778, 0f7F800000;
	and.pred  	%p481, %p479, %p480;
	@%p481 bra 	$L__BB0_192;
	setp.geu.f32 	%p482, %f200, 0f00000000;
	mov.f32 	%f1892, %f203;
	@%p482 bra 	$L__BB0_192;
	setp.neu.f32 	%p483, %f201, 0f3F800000;
	neg.f32 	%f1780, %f203;
	selp.f32 	%f1781, %f203, %f1780, %p483;
	cvt.rmi.f32.f32 	%f1782, %f229;
	setp.neu.f32 	%p484, %f229, %f1782;
	selp.f32 	%f1892, 0f7FFFFFFF, %f1781, %p484;
$L__BB0_192:
	mov.f32 	%f1784, 0f3F800000;
	sub.f32 	%f1893, %f1784, %f1892;
$L__BB0_193:
	ld.param.u64 	%rd10, [_Z21TwelveWayAdjustKerneliiffffffffffffffffffffffPKfPf_param_25];
	fma.rn.f32 	%f1847, %f157, %f1893, %f231;
	cvta.to.global.u64 	%rd6, %rd10;
	mul.wide.s32 	%rd7, %r3, 4;
	add.s64 	%rd8, %rd6, %rd7;
	st.global.f32 	[%rd8], %f175;
	st.global.f32 	[%rd8+4], %f193;
	st.global.f32 	[%rd8+8], %f1847;
	ld.global.f32 	%f1848, [%rd1+12];
	st.global.f32 	[%rd8+12], %f1848;
$L__BB0_194:
	ret;

}


// ===== COMPILED SASS (sm_100) =====

	.target	sm_100

	.elftype	@"ET_EXEC"


//--------------------- .note.nv.tkinfo           --------------------------
	.section	.note.nv.tkinfo,"",@"SHT_NOTE"
	.sectionflags	@"SHF_NOTE_NV_TKINFO"
	.tkinfo
        /*0018*/ 	.word	0x00000002
        /*0030*/ 	.string	""
        /*0030*/ 	.string	"ptxas"
        /*0030*/ 	.string	"Cuda compilation tools, release 13.0, V13.0.88"
        /*0030*/ 	.string	"Build cuda_13.0.r13.0/compiler.36424714_0"
        /*0030*/ 	.string	"-arch sm_100 -m 64 "



//--------------------- .note.nv.cuinfo           --------------------------
	.section	.note.nv.cuinfo,"",@"SHT_NOTE"
	.sectionflags	@"SHF_NOTE_NV_CUINFO"
        /*0018*/ 	.short	0x0002
        /*001a*/ 	.short	0x0064
        /*001c*/ 	.short	0x0082
	.zero		2


//--------------------- .nv.info                  --------------------------
	.section	.nv.info,"",@"SHT_CUDA_INFO"
	.align	4


	//----- nvinfo : EIATTR_REGCOUNT
	.align		4
        /*0000*/ 	.byte	0x04, 0x2f
        /*0002*/ 	.short	(.L_1 - .L_0)
	.align		4
.L_0:
        /*0004*/ 	.word	index@(_Z21TwelveWayAdjustKerneliiffffffffffffffffffffffPKfPf)
        /*0008*/ 	.word	0x00000016


	//----- nvinfo : EIATTR_FRAME_SIZE
	.align		4
.L_1:
        /*000c*/ 	.byte	0x04, 0x11
        /*000e*/ 	.short	(.L_3 - .L_2)
	.align		4
.L_2:
        /*0010*/ 	.word	index@($__internal_1_$__cuda_sm3x_div_rn_noftz_f32_slowpath)
        /*0014*/ 	.word	0x00000000


	//----- nvinfo : EIATTR_FRAME_SIZE
	.align		4
.L_3:
        /*0018*/ 	.byte	0x04, 0x11
        /*001a*/ 	.short	(.L_5 - .L_4)
	.align		4
.L_4:
        /*001c*/ 	.word	index@($__internal_0_$__cuda_sm20_rcp_rn_f32_slowpath)
        /*0020*/ 	.word	0x00000000


	//----- nvinfo : EIATTR_FRAME_SIZE
	.align		4
.L_5:
        /*0024*/ 	.byte	0x04, 0x11
        /*0026*/ 	.short	(.L_7 - .L_6)
	.align		4
.L_6:
        /*0028*/ 	.word	index@(_Z21TwelveWayAdjustKerneliiffffffffffffffffffffffPKfPf)
        /*002c*/ 	.word	0x00000000


	//----- nvinfo : EIATTR_MIN_STACK_SIZE
	.align		4
.L_7:
        /*0030*/ 	.byte	0x04, 0x12
        /*0032*/ 	.short	(.L_9 - .L_8)
	.align		4
.L_8:
        /*0034*/ 	.word	index@(_Z21TwelveWayAdjustKerneliiffffffffffffffffffffffPKfPf)
        /*0038*/ 	.word	0x00000000
.L_9:


//--------------------- .nv.compat                --------------------------
	.section	.nv.compat,"",@"SHT_CUDA_COMPAT_INFO"
	.align	4
        /*0000*/ 	.byte	0x02, 0x09, 0x00, 0x00, 0x02, 0x02, 0x01, 0x00, 0x02, 0x05, 0x05, 0x00, 0x03, 0x07, 0x01, 0x01
        /*0010*/ 	.byte	0x02, 0x03, 0x00, 0x00, 0x02, 0x06, 0x01, 0x00, 0x04, 0x0b, 0x08, 0x00, 0x01, 0x00, 0x00, 0x00
        /*0020*/ 	.byte	0x00, 0x00, 0x00, 0x00


//--------------------- .nv.info._Z21TwelveWayAdjustKerneliiffffffffffffffffffffffPKfPf --------------------------
	.section	.nv.info._Z21TwelveWayAdjustKerneliiffffffffffffffffffffffPKfPf,"",@"SHT_CUDA_INFO"
	.sectionflags	@""
	.align	4


	//----- nvinfo : EIATTR_CUDA_API_VERSION
	.align		4
        /*0000*/ 	.byte	0x04, 0x37
        /*0002*/ 	.short	(.L_11 - .L_10)
.L_10:
        /*0004*/ 	.word	0x00000082


	//----- nvinfo : EIATTR_KPARAM_INFO
	.align		4
.L_11:
        /*0008*/ 	.byte	0x04, 0x17
        /*000a*/ 	.short	(.L_13 - .L_12)
.L_12:
        /*000c*/ 	.word	0x00000000
        /*0010*/ 	.short	0x0019
        /*0012*/ 	.short	0x0068
        /*0014*/ 	.byte	0x00, 0xf5, 0x21, 0x00


	//----- nvinfo : EIATTR_KPARAM_INFO
	.align		4
.L_13:
        /*0018*/ 	.byte	0x04, 0x17
        /*001a*/ 	.short	(.L_15 - .L_14)
.L_14:
        /*001c*/ 	.word	0x00000000
        /*0020*/ 	.short	0x0018
        /*0022*/ 	.short	0x0060
        /*0024*/ 	.byte	0x00, 0xf5, 0x21, 0x00


	//----- nvinfo : EIATTR_KPARAM_INFO
	.align		4
.L_15:
        /*0028*/ 	.byte	0x04, 0x17
        /*002a*/ 	.short	(.L_17 - .L_16)
.L_16:
        /*002c*/ 	.word	0x00000000
        /*0030*/ 	.short	0x0017
        /*0032*/ 	.short	0x005c
        /*0034*/ 	.byte	0x00, 0xf0, 0x11, 0x00


	//----- nvinfo : EIATTR_KPARAM_INFO
	.align		4
.L_17:
        /*0038*/ 	.byte	0x04, 0x17
        /*003a*/ 	.short	(.L_19 - .L_18)
.L_18:
        /*003c*/ 	.word	0x00000000
        /*0040*/ 	.short	0x0016
        /*0042*/ 	.short	0x0058
        /*0044*/ 	.byte	0x00, 0xf0, 0x11, 0x00


	//----- nvinfo : EIATTR_KPARAM_INFO
	.align		4
.L_19:
        /*0048*/ 	.byte	0x04, 0x17
        /*004a*/ 	.short	(.L_21 - .L_20)
.L_20:
        /*004c*/ 	.word	0x00000000
        /*0050*/ 	.short	0x0015
        /*0052*/ 	.short	0x0054
        /*0054*/ 	.byte	0x00, 0xf0, 0x11, 0x00


	//----- nvinfo : EIATTR_KPARAM_INFO
	.align		4
.L_21:
        /*0058*/ 	.byte	0x04, 0x17
        /*005a*/ 	.short	(.L_23 - .L_22)
.L_22:
        /*005c*/ 	.word	0x00000000
        /*0060*/ 	.short	0x0014
        /*0062*/ 	.short	0x0050
        /*0064*/ 	.byte	0x00, 0xf0, 0x11, 0x00


	//----- nvinfo : EIATTR_KPARAM_INFO
	.align		4
.L_23:
        /*0068*/ 	.byte	0x04, 0x17
        /*006a*/ 	.short	(.L_25 - .L_24)
.L_24:
        /*006c*/ 	.word	0x00000000
        /*0070*/ 	.short	0x0013
        /*0072*/ 	.short	0x004c
        /*0074*/ 	.byte	0x00, 0xf0, 0x11, 0x00


	//----- nvinfo : EIATTR_KPARAM_INFO
	.align		4
.L_25:
        /*0078*/ 	.byte	0x04, 0x17
        /*007a*/ 	.short	(.L_27 - .L_26)
.L_26:
        /*007c*/ 	.word	0x00000000
        /*0080*/ 	.short	0x0012
        /*0082*/ 	.short	0x0048
        /*0084*/ 	.byte	0x00, 0xf0, 0x11, 0x00


	//----- nvinfo : EIATTR_KPARAM_INFO
	.align		4
.L_27:
        /*0088*/ 	.byte	0x04, 0x17
        /*008a*/ 	.short	(.L_29 - .L_28)
.L_28:
        /*008c*/ 	.word	0x00000000
        /*0090*/ 	.short	0x0011
        /*0092*/ 	.short	0x0044
        /*0094*/ 	.byte	0x00, 0xf0, 0x11, 0x00


	//----- nvinfo : EIATTR_KPARAM_INFO
	.align		4
.L_29:
        /*0098*/ 	.byte	0x04, 0x17
        /*009a*/ 	.short	(.L_31 - .L_30)
.L_30:
        /*009c*/ 	.word	0x00000000
        /*00a0*/ 	.short	0x0010
        /*00a2*/ 	.short	0x0040
        /*00a4*/ 	.byte	0x00, 0xf0, 0x11, 0x00


	//----- nvinfo : EIATTR_KPARAM_INFO
	.align		4
.L_31:
        /*00a8*/ 	.byte	0x04, 0x17
        /*00aa*/ 	.short	(.L_33 - .L_32)
.L_32:
        /*00ac*/ 	.word	0x00000000
        /*00b0*/ 	.short	0x000f
        /*00b2*/ 	.short	0x003c
        /*00b4*/ 	.byte	0x00, 0xf0, 0x11, 0x00


	//----- nvinfo : EIATTR_KPARAM_INFO
	.align		4
.L_33:
        /*00b8*/ 	.byte	0x04, 0x17
        /*00ba*/ 	.short	(.L_35 - .L_34)
.L_34:
        /*00bc*/ 	.word	0x00000000
        /*00c0*/ 	.short	0x000e
        /*00c2*/ 	.short	0x0038
        /*00c4*/ 	.byte	0x00, 0xf0, 0x11, 0x00


	//----- nvinfo : EIATTR_KPARAM_INFO
	.align		4
.L_35:
        /*00c8*/ 	.byte	0x04, 0x17
        /*00ca*/ 	.short	(.L_37 - .L_36)
.L_36:
        /*00cc*/ 	.word	0x00000000
        /*00d0*/ 	.short	0x000d
        /*00d2*/ 	.short	0x0034
        /*00d4*/ 	.byte	0x00, 0xf0, 0x11, 0x00


	//----- nvinfo : EIATTR_KPARAM_INFO
	.align		4
.L_37:
        /*00d8*/ 	.byte	0x04, 0x17
        /*00da*/ 	.short	(.L_39 - .L_38)
.L_38:
        /*00dc*/ 	.word	0x00000000
        /*00e0*/ 	.short	0x000c
        /*00e2*/ 	.short	0x0030
        /*00e4*/ 	.byte	0x00, 0xf0, 0x11, 0x00


	//----- nvinfo : EIATTR_KPARAM_INFO
	.align		4
.L_39:
        /*00e8*/ 	.byte	0x04, 0x17
        /*00ea*/ 	.short	(.L_41 - .L_40)
.L_40:
        /*00ec*/ 	.word	0x00000000
        /*00f0*/ 	.short	0x000b
        /*00f2*/ 	.short	0x002c
        /*00f4*/ 	.byte	0x00, 0xf0, 0x11, 0x00


	//----- nvinfo : EIATTR_KPARAM_INFO
	.align		4
.L_41:
        /*00f8*/ 	.byte	0x04, 0x17
        /*00fa*/ 	.short	(.L_43 - .L_42)
.L_42:
        /*00fc*/ 	.word	0x00000000
        /*0100*/ 	.short	0x000a
        /*0102*/ 	.short	0x0028
        /*0104*/ 	.byte	0x00, 0xf0, 0x11, 0x00


	//----- nvinfo : EIATTR_KPARAM_INFO
	.align		4
.L_43:
        /*0108*/ 	.byte	0x04, 0x17
        /*010a*/ 	.short	(.L_45 - .L_44)
.L_44:
        /*010c*/ 	.word	0x00000000
        /*0110*/ 	.short	0x0009
        /*0112*/ 	.short	0x0024
        /*0114*/ 	.byte	0x00, 0xf0, 0x11, 0x00


	//----- nvinfo : EIATTR_KPARAM_INFO
	.align		4
.L_45:
        /*0118*/ 	.byte	0x04, 0x17
        /*011a*/ 	.short	(.L_47 - .L_46)
.L_46:
        /*011c*/ 	.word	0x00000000
        /*0120*/ 	.short	0x0008
        /*0122*/ 	.short	0x0020
        /*0124*/ 	.byte	0x00, 0xf0, 0x11, 0x00


	//----- nvinfo : EIATTR_KPARAM_INFO
	.align		4
.L_47:
        /*0128*/ 	.byte	0x04, 0x17
        /*012a*/ 	.short	(.L_49 - .L_48)
.L_48:
        /*012c*/ 	.word	0x00000000
        /*0130*/ 	.short	0x0007
        /*0132*/ 	.short	0x001c
        /*0134*/ 	.byte	0x00, 0xf0, 0x11, 0x00


	//----- nvinfo : EIATTR_KPARAM_INFO
	.align		4
.L_49:
        /*0138*/ 	.byte	0x04, 0x17
        /*013a*/ 	.short	(.L_51 - .L_50)
.L_50:
        /*013c*/ 	.word	0x00000000
        /*0140*/ 	.short	0x0006
        /*0142*/ 	.short	0x0018
        /*0144*/ 	.byte	0x00, 0xf0, 0x11, 0x00


	//----- nvinfo : EIATTR_KPARAM_INFO
	.align		4
.L_51:
        /*0148*/ 	.byte	0x04, 0x17
        /*014a*/ 	.short	(.L_53 - .L_52)
.L_52:
        /*014c*/ 	.word	0x00000000
        /*0150*/ 	.short	0x0005
        /*0152*/ 	.short	0x0014
        /*0154*/ 	.byte	0x00, 0xf0, 0x11, 0x00


	//----- nvinfo : EIATTR_KPARAM_INFO
	.align		4
.L_53:
        /*0158*/ 	.byte	0x04, 0x17
        /*015a*/ 	.short	(.L_55 - .L_54)
.L_54:
        /*015c*/ 	.word	0x00000000
        /*0160*/ 	.short	0x0004
        /*0162*/ 	.short	0x0010
        /*0164*/ 	.byte	0x00, 0xf0, 0x11, 0x00


	//----- nvinfo : EIATTR_KPARAM_INFO
	.align		4
.L_55:
        /*0168*/ 	.byte	0x04, 0x17
        /*016a*/ 	.short	(.L_57 - .L_56)
.L_56:
        /*016c*/ 	.word	0x00000000
        /*0170*/ 	.short	0x0003
        /*0172*/ 	.short	0x000c
        /*0174*/ 	.byte	0x00, 0xf0, 0x11, 0x00


	//----- nvinfo : EIATTR_KPARAM_INFO
	.align		4
.L_57:
        /*0178*/ 	.byte	0x04, 0x17
        /*017a*/ 	.short	(.L_59 - .L_58)
.L_58:
        /*017c*/ 	.word	0x00000000
        /*0180*/ 	.short	0x0002
        /*0182*/ 	.short	0x0008
        /*0184*/ 	.byte	0x00, 0xf0, 0x11, 0x00


	//----- nvinfo : EIATTR_KPARAM_INFO
	.align		4
.L_59:
        /*0188*/ 	.byte	0x04, 0x17
        /*018a*/ 	.short	(.L_61 - .L_60)
.L_60:
        /*018c*/ 	.word	0x00000000
        /*0190*/ 	.short	0x0001
        /*0192*/ 	.short	0x0004
        /*0194*/ 	.byte	0x00, 0xf0, 0x11, 0x00


	//----- nvinfo : EIATTR_KPARAM_INFO
	.align		4
.L_61:
        /*0198*/ 	.byte	0x04, 0x17
        /*019a*/ 	.short	(.L_63 - .L_62)
.L_62:
        /*019c*/ 	.word	0x00000000
        /*01a0*/ 	.short	0x0000
        /*01a2*/ 	.short	0x0000
        /*01a4*/ 	.byte	0x00, 0xf0, 0x11, 0x00


	//----- nvinfo : EIATTR_SPARSE_MMA_MASK
	.align		4
.L_63:
        /*01a8*/ 	.byte	0x03, 0x50
        /*01aa*/ 	.short	0x0000


	//----- nvinfo : EIATTR_MAXREG_COUNT
	.align		4
        /*01ac*/ 	.byte	0x03, 0x1b
        /*01ae*/ 	.short	0x00ff


	//----- nvinfo : EIATTR_MERCURY_ISA_VERSION
	.align		4
        /*01b0*/ 	.byte	0x03, 0x5f
        /*01b2*/ 	.short	0x0101


	//----- nvinfo : EIATTR_VRC_CTA_INIT_COUNT
	.align		4
        /*01b4*/ 	.byte	0x02, 0x4a
	.zero		1
	.zero		1


	//----- nvinfo : EIATTR_EXIT_INSTR_OFFSETS
	.align		4
        /*01b8*/ 	.byte	0x04, 0x1c
        /*01ba*/ 	.short	(.L_65 - .L_64)


	//   ....[0]....
.L_64:
        /*01bc*/ 	.word	0x000000c0


	//   ....[1]....
        /*01c0*/ 	.word	0x0000a490


	//----- nvinfo : EIATTR_CRS_STACK_SIZE
	.align		4
.L_65:
        /*01c4*/ 	.byte	0x04, 0x1e
        /*01c6*/ 	.short	(.L_67 - .L_66)
.L_66:
        /*01c8*/ 	.word	0x00000000


	//----- nvinfo : EIATTR_CBANK_PARAM_SIZE
	.align		4
.L_67:
        /*01cc*/ 	.byte	0x03, 0x19
        /*01ce*/ 	.short	0x0070


	//----- nvinfo : EIATTR_PARAM_CBANK
	.align		4
        /*01d0*/ 	.byte	0x04, 0x0a
        /*01d2*/ 	.short	(.L_69 - .L_68)
	.align		4
.L_68:
        /*01d4*/ 	.word	index@(.nv.constant0._Z21TwelveWayAdjustKerneliiffffffffffffffffffffffPKfPf)
        /*01d8*/ 	.short	0x0380
        /*01da*/ 	.short	0x0070


	//----- nvinfo : EIATTR_SW_WAR
	.align		4
.L_69:
        /*01dc*/ 	.byte	0x04, 0x36
        /*01de*/ 	.short	(.L_71 - .L_70)
.L_70:
        /*01e0*/ 	.word	0x00000008
.L_71:


//--------------------- .nv.callgraph             --------------------------
	.section	.nv.callgraph,"",@"SHT_CUDA_CALLGRAPH"
	.align	4
	.sectionentsize	8
	.align		4
        /*0000*/ 	.word	0x00000000
	.align		4
        /*0004*/ 	.word	0xffffffff
	.align		4
        /*0008*/ 	.word	0x00000000
	.align		4
        /*000c*/ 	.word	0xfffffffe
	.align		4
        /*0010*/ 	.word	0x00000000
	.align		4
        /*0014*/ 	.word	0xfffffffd
	.align		4
        /*0018*/ 	.word	0x00000000
	.align		4
        /*001c*/ 	.word	0xfffffffc


//--------------------- .text._Z21TwelveWayAdjustKerneliiffffffffffffffffffffffPKfPf --------------------------
	.section	.text._Z21TwelveWayAdjustKerneliiffffffffffffffffffffffPKfPf,"ax",@progbits
	.align	128
        .global         _Z21TwelveWayAdjustKerneliiffffffffffffffffffffffPKfPf
        .type           _Z21TwelveWayAdjustKerneliiffffffffffffffffffffffPKfPf,@function
        .size           _Z21TwelveWayAdjustKerneliiffffffffffffffffffffffPKfPf,(.L_x_119 - _Z21TwelveWayAdjustKerneliiffffffffffffffffffffffPKfPf)
        .other          _Z21TwelveWayAdjustKerneliiffffffffffffffffffffffPKfPf,@"STO_CUDA_ENTRY STV_DEFAULT"
_Z21TwelveWayAdjustKerneliiffffffffffffffffffffffPKfPf:
.text._Z21TwelveWayAdjustKerneliiffffffffffffffffffffffPKfPf:
[----:B------:R-:W-:Y:S01]  /*0000*/  LDC R1, c[0x0][0x37c] ;  /* 0x0000df00ff017b82 */ /* 0x000fe20000000800 */
[----:B------:R-:W0:Y:S07]  /*0010*/  S2R R2, SR_TID.Y ;  /* 0x0000000000027919 */ /* 0x000e2e0000002200 */
[----:B------:R-:W1:Y:S01]  /*0020*/  LDC R0, c[0x0][0x360] ;  /* 0x0000d800ff007b82 */ /* 0x000e620000000800 */
[----:B------:R-:W2:Y:S01]  /*0030*/  LDCU.64 UR6, c[0x0][0x380] ;  /* 0x00007000ff0677ac */ /* 0x000ea20008000a00 */
[----:B------:R-:W1:Y:S06]  /*0040*/  S2R R5, SR_TID.X ;  /* 0x0000000000057919 */ /* 0x000e6c0000002100 */
[----:B------:R-:W0:Y:S08]  /*0050*/  S2UR UR5, SR_CTAID.Y ;  /* 0x00000000000579c3 */ /* 0x000e300000002600 */
[----:B------:R-:W0:Y:S08]  /*0060*/  LDC R3, c[0x0][0x364] ;  /* 0x0000d900ff037b82 */ /* 0x000e300000000800 */
[----:B------:R-:W1:Y:S01]  /*0070*/  S2UR UR4, SR_CTAID.X ;  /* 0x00000000000479c3 */ /* 0x000e620000002500 */
[----:B0-----:R-:W-:-:S05]  /*0080*/  IMAD R3, R3, UR5, R2 ;  /* 0x0000000503037c24 */ /* 0x001fca000f8e0202 */
[----:B--2---:R-:W-:Y:S01]  /*0090*/  ISETP.GE.AND P0, PT, R3, UR7, PT ;  /* 0x0000000703007c0c */ /* 0x004fe2000bf06270 */
[----:B-1----:R-:W-:-:S05]  /*00a0*/  IMAD R0, R0, UR4, R5 ;  /* 0x0000000400007c24 */ /* 0x002fca000f8e0205 */
[----:B------:R-:W-:-:S13]  /*00b0*/  ISETP.GE.OR P0, PT, R0, UR6, P0 ;  /* 0x0000000600007c0c */ /* 0x000fda0008706670 */
[----:B------:R-:W-:Y:S05]  /*00c0*/  @P0 EXIT ;  /* 0x000000000000094d */ /* 0x000fea0003800000 */
[----:B------:R-:W0:Y:S01]  /*00d0*/  LDC.64 R14, c[0x0][0x3e0] ;  /* 0x0000f800ff0e7b82 */ /* 0x000e220000000a00 */
[----:B------:R-:W1:Y:S01]  /*00e0*/  LDCU.64 UR4, c[0x0][0x358] ;  /* 0x00006b00ff0477ac */ /* 0x000e620008000a00 */
[----:B------:R-:W-:Y:S01]  /*00f0*/  IMAD R2, R3, UR6, R0 ;  /* 0x0000000603027c24 */ /* 0x000fe2000f8e0200 */
[----:B------:R-:W2:Y:S04]  /*0100*/  LDCU UR6, c[0x0][0x3a0] ;  /* 0x00007400ff0677ac */ /* 0x000ea80008000800 */
[----:B------:R-:W-:Y:S01]  /*0110*/  SHF.L.U32 R2, R2, 0x2, RZ ;  /* 0x0000000202027819 */ /* 0x000fe200000006ff */
[----:B------:R-:W3:Y:S04]  /*0120*/  LDCU UR7, c[0x0][0x398] ;  /* 0x00007300ff0777ac */ /* 0x000ee80008000800 */
[----:B0-----:R-:W-:-:S05]  /*0130*/  IMAD.WIDE R14, R2, 0x4, R14 ;  /* 0x00000004020e7825 */ /* 0x001fca00078e020e */
[----:B-1----:R-:W2:Y:S01]  /*0140*/  LDG.E R0, desc[UR4][R14.64] ;  /* 0x000000040e007981 */ /* 0x002ea2000c1e1900 */
[----:B------:R-:W-:Y:S01]  /*0150*/  BSSY.RECONVERGENT B1, `(.L_x_0) ;  /* 0x00000c6000017945 */ /* 0x000fe20003800200 */
[----:B--2---:R-:W-:-:S04]  /*0160*/  FMUL R0, R0, UR6 ;  /* 0x0000000600007c20 */ /* 0x004fc80008400000 */
[----:B------:R-:W-:-:S04]  /*0170*/  FADD R3, -R0, 1 ;  /* 0x3f80000000037421 */ /* 0x000fc80000000100 */
[----:B---3--:R-:W-:-:S05]  /*0180*/  FFMA R6, R3, UR7, R0 ;  /* 0x0000000703067c23 */ /* 0x008fca0008000000 */
[C---:B------:R-:W-:Y:S02]  /*0190*/  FSETP.GTU.AND P0, PT, R6.reuse, 1, PT ;  /* 0x3f8000000600780b */ /* 0x040fe40003f0c000 */
[----:B------:R-:W-:Y:S02]  /*01a0*/  MOV R13, R6 ;  /* 0x00000006000d7202 */ /* 0x000fe40000000f00 */
[----:B------:R-:W-:-:S13]  /*01b0*/  FSETP.LTU.OR P0, PT, R6, RZ, P0 ;  /* 0x000000ff0600720b */ /* 0x000fda0000709400 */
[----:B------:R-:W-:Y:S05]  /*01c0*/  @P0 BRA `(.L_x_1) ;  /* 0x0000000800f80947 */ /* 0x000fea0003800000 */
[----:B------:R-:W0:Y:S01]  /*01d0*/  LDC R0, c[0x0][0x388] ;  /* 0x0000e200ff007b82 */ /* 0x000e220000000800 */
[----:B------:R-:W-:Y:S01]  /*01e0*/  HFMA2 R13, -RZ, RZ, 1.875, 0 ;  /* 0x3f800000ff0d7431 */ /* 0x000fe200000001ff */
[----:B0-----:R-:W-:-:S13]  /*01f0*/  FSETP.NEU.AND P0, PT, R0, 1, PT ;  /* 0x3f8000000000780b */ /* 0x001fda0003f0d000 */
[----:B------:R-:W-:Y:S05]  /*0200*/  @!P0 BRA `(.L_x_2) ;  /* 0x0000000400748947 */ /* 0x000fea0003800000 */
[----:B------:R-:W0:Y:S02]  /*0210*/  LDC R4, c[0x0][0x39c] ;  /* 0x0000e700ff047b82 */ /* 0x000e240000000800 */
[----:B0-----:R-:W-:-:S04]  /*0220*/  IADD3 R0, PT, PT, R4, 0x1800000, RZ ;  /* 0x0180000004007810 */ /* 0x001fc80007ffe0ff */
[----:B------:R-:W-:-:S04]  /*0230*/  LOP3.LUT R0, R0, 0x7f800000, RZ, 0xc0, !PT ;  /* 0x7f80000000007812 */ /* 0x000fc800078ec0ff */
[----:B------:R-:W-:-:S13]  /*0240*/  ISETP.GT.U32.AND P0, PT, R0, 0x1ffffff, PT ;  /* 0x01ffffff0000780c */ /* 0x000fda0003f04070 */
[----:B------:R-:W-:Y:S05]  /*0250*/  @P0 BRA `(.L_x_3) ;  /* 0x0000000000140947 */ /* 0x000fea0003800000 */
[----:B------:R-:W0:Y:S01]  /*0260*/  LDCU UR6, c[0x0][0x39c] ;  /* 0x00007380ff0677ac */ /* 0x000e220008000800 */
[----:B------:R-:W-:Y:S02]  /*0270*/  MOV R4, 0x2a0 ;  /* 0x000002a000047802 */ /* 0x000fe40000000f00 */
[----:B0-----:R-:W-:-:S07]  /*0280*/  MOV R0, UR6 ;  /* 0x0000000600007c02 */ /* 0x001fce0008000f00 */
[----:B------:R-:W-:Y:S05]  /*0290*/  CALL.REL.NOINC `($__internal_0_$__cuda_sm20_rcp_rn_f32_slowpath) ;  /* 0x000000a000807944 */ /* 0x000fea0003c00000 */
[----:B------:R-:W-:Y:S05]  /*02a0*/  BRA `(.L_x_4) ;  /* 0x0000000000107947 */ /* 0x000fea0003800000 */
.L_x_3:
[----:B------:R-:W0:Y:S02]  /*02b0*/  MUFU.RCP R5, R4 ;  /* 0x0000000400057308 */ /* 0x000e240000001000 */
[----:B0-----:R-:W-:-:S04]  /*02c0*/  FFMA R0, R5, R4, -1 ;  /* 0xbf80000005007423 */ /* 0x001fc80000000004 */
[----:B------:R-:W-:-:S04]  /*02d0*/  FADD.FTZ R0, -R0, -RZ ;  /* 0x800000ff00007221 */ /* 0x000fc80000010100 */
[----:B------:R-:W-:-:S07]  /*02e0*/  FFMA R5, R5, R0, R5 ;  /* 0x0000000005057223 */ /* 0x000fce0000000005 */
.L_x_4:
[----:B------:R-:W-:Y:S01]  /*02f0*/  FSETP.NEU.AND P0, PT, R6, 1, PT ;  /* 0x3f8000000600780b */ /* 0x000fe20003f0d000 */
[----:B------:R-:W-:-:S03]  /*0300*/  HFMA2 R13, -RZ, RZ, 1.875, 0 ;  /* 0x3f800000ff0d7431 */ /* 0x000fc600000001ff */
[----:B------:R-:W-:-:S13]  /*0310*/  FSETP.EQ.OR P0, PT, R5, RZ, !P0 ;  /* 0x000000ff0500720b */ /* 0x000fda0004702400 */
[----:B------:R-:W-:Y:S05]  /*0320*/  @P0 BRA `(.L_x_1) ;  /* 0x0000000800a00947 */ /* 0x000fea0003800000 */
[----:B------:R-:W-:-:S04]  /*0330*/  FSETP.NAN.AND P0, PT, |R5|, |R5|, PT ;  /* 0x400000050500720b */ /* 0x000fc80003f08200 */
[----:B------:R-:W-:-:S13]  /*0340*/  FSETP.NUM.AND P0, PT, |R6|, |R6|, !P0 ;  /* 0x400000060600720b */ /* 0x000fda0004707200 */
[----:B------:R-:W-:Y:S01]  /*0350*/  @!P0 FADD R13, R6, R5 ;  /* 0x00000005060d8221 */ /* 0x000fe20000000000 */
[----:B------:R-:W-:Y:S06]  /*0360*/  @!P0 BRA `(.L_x_1) ;  /* 0x0000000800908947 */ /* 0x000fec0003800000 */
[C---:B------:R-:W-:Y:S01]  /*0370*/  FMUL R3, |R6|.reuse, 16777216 ;  /* 0x4b80000006037820 */ /* 0x040fe20000400200 */
[C---:B------:R-:W-:Y:S02]  /*0380*/  FSETP.GEU.AND P0, PT, |R6|.reuse, 1.175494350822287508e-38, PT ;  /* 0x008000000600780b */ /* 0x040fe40003f0e200 */
[----:B------:R-:W-:Y:S02]  /*0390*/  MOV R12, 0x3a2c32e4 ;  /* 0x3a2c32e4000c7802 */ /* 0x000fe40000000f00 */
[----:B------:R-:W-:Y:S02]  /*03a0*/  FSEL R3, R3, |R6|, !P0 ;  /* 0x4000000603037208 */ /* 0x000fe40004000000 */
[----:B------:R-:W-:Y:S02]  /*03b0*/  FSETP.NEU.AND P3, PT, R6, RZ, PT ;  /* 0x000000ff0600720b */ /* 0x000fe40003f6d000 */
[----:B------:R-:W-:-:S04]  /*03c0*/  IADD3 R0, PT, PT, R3, -0x3f3504f3, RZ ;  /* 0xc0cafb0d03007810 */ /* 0x000fc80007ffe0ff */
[----:B------:R-:W-:-:S04]  /*03d0*/  LOP3.LUT R0, R0, 0xff800000, RZ, 0xc0, !PT ;  /* 0xff80000000007812 */ /* 0x000fc800078ec0ff */
[-C--:B------:R-:W-:Y:S02]  /*03e0*/  IADD3 R3, PT, PT, R3, -R0.reuse, RZ ;  /* 0x8000000003037210 */ /* 0x080fe40007ffe0ff */
[----:B------:R-:W-:-:S03]  /*03f0*/  I2FP.F32.S32 R0, R0 ;  /* 0x0000000000007245 */ /* 0x000fc60000201400 */
[C---:B------:R-:W-:Y:S01]  /*0400*/  FADD R7, R3.reuse, 1 ;  /* 0x3f80000003077421 */ /* 0x040fe20000000000 */
[----:B------:R-:W-:Y:S01]  /*0410*/  FADD R4, R3, -1 ;  /* 0xbf80000003047421 */ /* 0x000fe20000000000 */
[----:B------:R-:W-:-:S03]  /*0420*/  FSEL R3, RZ, -24, P0 ;  /* 0xc1c00000ff037808 */ /* 0x000fc60000000000 */
[----:B------:R-:W-:Y:S01]  /*0430*/  FADD R8, R4, R4 ;  /* 0x0000000404087221 */ /* 0x000fe20000000000 */
[----:B------:R-:W0:Y:S01]  /*0440*/  MUFU.RCP R7, R7 ;  /* 0x0000000700077308 */ /* 0x000e220000001000 */
[----:B------:R-:W-:Y:S02]  /*0450*/  FFMA R3, R0, 1.1920928955078125e-07, R3 ;  /* 0x3400000000037823 */ /* 0x000fe40000000003 */
[----:B0-----:R-:W-:-:S04]  /*0460*/  FMUL R8, R7, R8 ;  /* 0x0000000807087220 */ /* 0x001fc80000400000 */
[----:B------:R-:W-:Y:S01]  /*0470*/  FADD R10, R4, -R8 ;  /* 0x80000008040a7221 */ /* 0x000fe20000000000 */
[C---:B------:R-:W-:Y:S01]  /*0480*/  FMUL R9, R8.reuse, R8 ;  /* 0x0000000808097220 */ /* 0x040fe20000400000 */
[----:B------:R-:W-:Y:S02]  /*0490*/  FFMA R0, R8, 1.4426950216293334961, R3 ;  /* 0x3fb8aa3b08007823 */ /* 0x000fe40000000003 */
[----:B------:R-:W-:Y:S01]  /*04a0*/  FADD R11, R10, R10 ;  /* 0x0000000a0a0b7221 */ /* 0x000fe20000000000 */
[----:B------:R-:W-:Y:S01]  /*04b0*/  FFMA R10, R9, R12, 0.0032181653659790754318 ;  /* 0x3b52e7db090a7423 */ /* 0x000fe2000000000c */
[----:B------:R-:W-:Y:S02]  /*04c0*/  FADD R3, R3, -R0 ;  /* 0x8000000003037221 */ /* 0x000fe40000000000 */
[----:B------:R-:W-:Y:S01]  /*04d0*/  FFMA R4, R4, -R8, R11 ;  /* 0x8000000804047223 */ /* 0x000fe2000000000b */
[----:B------:R-:W-:Y:S01]  /*04e0*/  FFMA R10, R9, R10, 0.018033718690276145935 ;  /* 0x3c93bb73090a7423 */ /* 0x000fe2000000000a */
[----:B------:R-:W-:-:S02]  /*04f0*/  FFMA R3, R8, 1.4426950216293334961, R3 ;  /* 0x3fb8aa3b08037823 */ /* 0x000fc40000000003 */
[----:B------:R-:W-:Y:S01]  /*0500*/  FMUL R4, R7, R4 ;  /* 0x0000000407047220 */ /* 0x000fe20000400000 */
[----:B------:R-:W-:-:S03]  /*0510*/  FFMA R10, R9, R10, 0.12022458761930465698 ;  /* 0x3df6384f090a7423 */ /* 0x000fc6000000000a */
[----:B------:R-:W-:Y:S01]  /*0520*/  FFMA R3, R4, 1.4426950216293334961, R3 ;  /* 0x3fb8aa3b04037823 */ /* 0x000fe20000000003 */
[----:B------:R-:W-:-:S03]  /*0530*/  FMUL R9, R9, R10 ;  /* 0x0000000a09097220 */ /* 0x000fc60000400000 */
[----:B------:R-:W-:Y:S01]  /*0540*/  FFMA R7, R8, 1.9251366722983220825e-08, R3 ;  /* 0x32a55e3408077823 */ /* 0x000fe20000000003 */
[----:B------:R-:W-:-:S04]  /*0550*/  FMUL R3, R9, 3 ;  /* 0x4040000009037820 */ /* 0x000fc80000400000 */
[----:B------:R-:W-:Y:S01]  /*0560*/  FFMA R4, R4, R3, R7 ;  /* 0x0000000304047223 */ /* 0x000fe20000000007 */
[----:B------:R-:W-:-:S03]  /*0570*/  HFMA2 R7, -RZ, RZ, 0.64013671875, -15.109375 ;  /* 0x391fcb8eff077431 */ /* 0x000fc600000001ff */
[----:B------:R-:W-:-:S04]  /*0580*/  FFMA R9, R8, R9, R4 ;  /* 0x0000000908097223 */ /* 0x000fc80000000004 */
[----:B------:R-:W-:-:S04]  /*0590*/  FADD R4, R0, R9 ;  /* 0x0000000900047221 */ /* 0x000fc80000000000 */
[----:B------:R-:W-:Y:S01]  /*05a0*/  FMUL R3, R4, R5 ;  /* 0x0000000504037220 */ /* 0x000fe20000400000 */
[----:B------:R-:W-:-:S03]  /*05b0*/  FADD R0, -R0, R4 ;  /* 0x0000000400007221 */ /* 0x000fc60000000100 */
[----:B------:R-:W0:Y:S01]  /*05c0*/  FRND R8, R3 ;  /* 0x0000000300087307 */ /* 0x000e220000201000 */
[----:B------:R-:W-:Y:S01]  /*05d0*/  FADD R9, R9, -R0 ;  /* 0x8000000009097221 */ /* 0x000fe20000000000 */
[-C--:B------:R-:W-:Y:S01]  /*05e0*/  FFMA R4, R4, R5.reuse, -R3 ;  /* 0x0000000504047223 */ /* 0x080fe20000000803 */
[C---:B------:R-:W-:Y:S02]  /*05f0*/  FSETP.GT.AND P1, PT, |R3|.reuse, 152, PT ;  /* 0x431800000300780b */ /* 0x040fe40003f24200 */
[----:B------:R-:W-:Y:S01]  /*0600*/  FSETP.GEU.AND P2, PT, R3, RZ, PT ;  /* 0x000000ff0300720b */ /* 0x000fe20003f4e000 */
[----:B------:R-:W-:-:S03]  /*0610*/  FFMA R9, R9, R5, R4 ;  /* 0x0000000509097223 */ /* 0x000fc60000000004 */
[----:B------:R-:W-:Y:S01]  /*0620*/  FSEL R13, RZ, +INF , !P2 ;  /* 0x7f800000ff0d7808 */ /* 0x000fe20005000000 */
[----:B0-----:R-:W-:Y:S01]  /*0630*/  FADD R0, R3, -R8 ;  /* 0x8000000803007221 */ /* 0x001fe20000000000 */
[----:B------:R-:W-:-:S03]  /*0640*/  FSETP.GT.AND P0, PT, R8, RZ, PT ;  /* 0x000000ff0800720b */ /* 0x000fc60003f04000 */
[----:B------:R-:W-:Y:S01]  /*0650*/  FADD R0, R0, R9 ;  /* 0x0000000900007221 */ /* 0x000fe20000000000 */
[----:B------:R-:W-:Y:S02]  /*0660*/  SEL R4, RZ, 0x83000000, P0 ;  /* 0x83000000ff047807 */ /* 0x000fe40000000000 */
[----:B------:R-:W-:Y:S01]  /*0670*/  FSETP.NEU.AND P0, PT, |R6|, +INF , PT ;  /* 0x7f8000000600780b */ /* 0x000fe20003f0d200 */
[C---:B------:R-:W-:Y:S02]  /*0680*/  FFMA R9, R0.reuse, R7, 0.0013391353422775864601 ;  /* 0x3aaf85ed00097423 */ /* 0x040fe40000000007 */
[----:B------:R-:W0:Y:S02]  /*0690*/  F2I.NTZ R7, R3 ;  /* 0x0000000300077305 */ /* 0x000e240000203100 */
[----:B------:R-:W-:-:S04]  /*06a0*/  FFMA R9, R0, R9, 0.0096188392490148544312 ;  /* 0x3c1d985600097423 */ /* 0x000fc80000000009 */
[----:B------:R-:W-:-:S04]  /*06b0*/  FFMA R9, R0, R9, 0.055503588169813156128 ;  /* 0x3d6357bb00097423 */ /* 0x000fc80000000009 */
[----:B------:R-:W-:-:S04]  /*06c0*/  FFMA R9, R0, R9, 0.24022644758224487305 ;  /* 0x3e75fdec00097423 */ /* 0x000fc80000000009 */
[----:B------:R-:W-:Y:S01]  /*06d0*/  FFMA R9, R0, R9, 0.69314718246459960938 ;  /* 0x3f31721800097423 */ /* 0x000fe20000000009 */
[----:B0-----:R-:W-:Y:S02]  /*06e0*/  LEA R7, R7, -R4, 0x17 ;  /* 0x8000000407077211 */ /* 0x001fe400078eb8ff */
[----:B------:R-:W-:Y:S01]  /*06f0*/  IADD3 R4, PT, PT, R4, 0x7f000000, RZ ;  /* 0x7f00000004047810 */ /* 0x000fe20007ffe0ff */
[----:B------:R-:W-:-:S04]  /*0700*/  FFMA R9, R0, R9, 1 ;  /* 0x3f80000000097423 */ /* 0x000fc80000000009 */
[----:B------:R-:W-:-:S04]  /*0710*/  FMUL R4, R4, R9 ;  /* 0x0000000904047220 */ /* 0x000fc80000400000 */
[----:B------:R-:W-:Y:S01]  /*0720*/  @!P1 FMUL R13, R7, R4 ;  /* 0x00000004070d9220 */ /* 0x000fe20000400000 */
[----:B------:R-:W-:Y:S06]  /*0730*/  @P0 BRA P3, `(.L_x_1) ;  /* 0x00000004009c0947 */ /* 0x000fec0001800000 */
[C---:B------:R-:W-:Y:S01]  /*0740*/  FMUL R0, R5.reuse, 0.5 ;  /* 0x3f00000005007820 */ /* 0x040fe20000400000 */
[----:B------:R-:W-:Y:S01]  /*0750*/  FSETP.GEU.AND P1, PT, R5, RZ, PT ;  /* 0x000000ff0500720b */ /* 0x000fe20003f2e000 */
[----:B------:R-:W-:-:S04]  /*0760*/  FADD R13, R6, R6 ;  /* 0x00000006060d7221 */ /* 0x000fc80000000000 */
[----:B------:R-:W0:Y:S08]  /*0770*/  FRND.TRUNC R0, R0 ;  /* 0x0000000000007307 */ /* 0x000e30000020d000 */
[----:B------:R-:W-:Y:S01]  /*0780*/  @!P1 LOP3.LUT R13, R13, 0x7f800000, RZ, 0x3c, !PT ;  /* 0x7f8000000d0d9812 */ /* 0x000fe200078e3cff */
[----:B0-----:R-:W-:-:S04]  /*0790*/  FADD R4, R0, R0 ;  /* 0x0000000000047221 */ /* 0x001fc80000000000 */
[----:B------:R-:W-:-:S05]  /*07a0*/  FADD R4, -R4, R5 ;  /* 0x0000000504047221 */ /* 0x000fca0000000100 */
[----:B------:R-:W-:-:S13]  /*07b0*/  FSETP.NEU.AND P0, PT, |R4|, 1, PT ;  /* 0x3f8000000400780b */ /* 0x000fda0003f0d200 */
[----:B------:R-:W-:Y:S01]  /*07c0*/  @P0 LOP3.LUT R13, R13, 0x7fffffff, RZ, 0xc0, !PT ;  /* 0x7fffffff0d0d0812 */ /* 0x000fe200078ec0ff */
[----:B------:R-:W-:Y:S06]  /*07d0*/  BRA `(.L_x_1) ;  /* 0x0000000400747947 */ /* 0x000fec0003800000 */
.L_x_2:
[----:B------:R-:W-:Y:S01]  /*07e0*/  FADD R0, -R6, 1 ;  /* 0x3f80000006007421 */ /* 0x000fe20000000100 */
[----:B------:R-:W-:Y:S03]  /*07f0*/  BSSY.RECONVERGENT B0, `(.L_x_5) ;  /* 0x000005a000007945 */ /* 0x000fe60003800200 */
[C---:B------:R-:W-:Y:S01]  /*0800*/  FMUL R3, |R0|.reuse, 16777216 ;  /* 0x4b80000000037820 */ /* 0x040fe20000400200 */
[----:B------:R-:W-:-:S04]  /*0810*/  FSETP.GEU.AND P0, PT, |R0|, 1.175494350822287508e-38, PT ;  /* 0x008000000000780b */ /* 0x000fc80003f0e200 */
[----:B------:R-:W-:-:S04]  /*0820*/  FSEL R3, R3, |R0|, !P0 ;  /* 0x4000000003037208 */ /* 0x000fc80004000000 */
[----:B------:R-:W-:-:S04]  /*0830*/  IADD3 R4, PT, PT, R3, -0x3f3504f3, RZ ;  /* 0xc0cafb0d03047810 */ /* 0x000fc80007ffe0ff */
[----:B------:R-:W-:Y:S02]  /*0840*/  LOP3.LUT R8, R4, 0xff800000, RZ, 0xc0, !PT ;  /* 0xff80000004087812 */ /* 0x000fe400078ec0ff */
[----:B------:R-:W-:Y:S02]  /*0850*/  FSEL R4, RZ, -24, P0 ;  /* 0xc1c00000ff047808 */ /* 0x000fe40000000000 */
[-C--:B------:R-:W-:Y:S02]  /*0860*/  IADD3 R3, PT, PT, R3, -R8.reuse, RZ ;  /* 0x8000000803037210 */ /* 0x080fe40007ffe0ff */
[----:B------:R-:W-:-:S03]  /*0870*/  I2FP.F32.S32 R5, R8 ;  /* 0x0000000800057245 */ /* 0x000fc60000201400 */
[C---:B------:R-:W-:Y:S01]  /*0880*/  FADD R7, R3.reuse, 1 ;  /* 0x3f80000003077421 */ /* 0x040fe20000000000 */
[----:B------:R-:W-:Y:S01]  /*0890*/  FADD R10, R3, -1 ;  /* 0xbf800000030a7421 */ /* 0x000fe20000000000 */
[----:B------:R-:W-:Y:S02]  /*08a0*/  FFMA R8, R5, 1.1920928955078125e-07, R4 ;  /* 0x3400000005087823 */ /* 0x000fe40000000004 */
[----:B------:R-:W0:Y:S01]  /*08b0*/  LDC R5, c[0x0][0x39c] ;  /* 0x0000e700ff057b82 */ /* 0x000e220000000800 */
[----:B------:R-:W-:Y:S01]  /*08c0*/  FADD R12, R10, R10 ;  /* 0x0000000a0a0c7221 */ /* 0x000fe20000000000 */
[----:B------:R-:W1:Y:S03]  /*08d0*/  MUFU.RCP R7, R7 ;  /* 0x0000000700077308 */ /* 0x000e660000001000 */
[----:B-1----:R-:W-:Y:S01]  /*08e0*/  FMUL R3, R7, R12 ;  /* 0x0000000c07037220 */ /* 0x002fe20000400000 */
[----:B------:R-:W-:-:S03]  /*08f0*/  MOV R12, 0x3a2c32e4 ;  /* 0x3a2c32e4000c7802 */ /* 0x000fc60000000f00 */
[----:B------:R-:W-:Y:S01]  /*0900*/  FADD R11, R10, -R3 ;  /* 0x800000030a0b7221 */ /* 0x000fe20000000000 */
[CC--:B------:R-:W-:Y:S01]  /*0910*/  FMUL R9, R3.reuse, R3.reuse ;  /* 0x0000000303097220 */ /* 0x0c0fe20000400000 */
[----:B------:R-:W-:Y:S02]  /*0920*/  FFMA R4, R3, 1.4426950216293334961, R8 ;  /* 0x3fb8aa3b03047823 */ /* 0x000fe40000000008 */
[----:B------:R-:W-:Y:S01]  /*0930*/  FADD R11, R11, R11 ;  /* 0x0000000b0b0b7221 */ /* 0x000fe20000000000 */
[C---:B------:R-:W-:Y:S01]  /*0940*/  FFMA R12, R9.reuse, R12, 0.0032181653659790754318 ;  /* 0x3b52e7db090c7423 */ /* 0x040fe2000000000c */
[----:B------:R-:W-:Y:S02]  /*0950*/  FADD R8, R8, -R4 ;  /* 0x8000000408087221 */ /* 0x000fe40000000000 */
[----:B------:R-:W-:Y:S01]  /*0960*/  FFMA R10, R10, -R3, R11 ;  /* 0x800000030a0a7223 */ /* 0x000fe2000000000b */
[----:B------:R-:W-:-:S03]  /*0970*/  FFMA R12, R9, R12, 0.018033718690276145935 ;  /* 0x3c93bb73090c7423 */ /* 0x000fc6000000000c */
[----:B------:R-:W-:Y:S01]  /*0980*/  FMUL R10, R7, R10 ;  /* 0x0000000a070a7220 */ /* 0x000fe20000400000 */
[----:B------:R-:W-:Y:S01]  /*0990*/  FFMA R7, R3, 1.4426950216293334961, R8 ;  /* 0x3fb8aa3b03077823 */ /* 0x000fe20000000008 */
[----:B------:R-:W-:-:S03]  /*09a0*/  FFMA R12, R9, R12, 0.12022458761930465698 ;  /* 0x3df6384f090c7423 */ /* 0x000fc6000000000c */
[----:B------:R-:W-:Y:S01]  /*09b0*/  FFMA R8, R10, 1.4426950216293334961, R7 ;  /* 0x3fb8aa3b0a087823 */ /* 0x000fe20000000007 */
[----:B------:R-:W-:-:S03]  /*09c0*/  FMUL R12, R9, R12 ;  /* 0x0000000c090c7220 */ /* 0x000fc60000400000 */
[----:B------:R-:W-:Y:S01]  /*09d0*/  FFMA R7, R3, 1.9251366722983220825e-08, R8 ;  /* 0x32a55e3403077823 */ /* 0x000fe20000000008 */
[----:B------:R-:W-:-:S04]  /*09e0*/  FMUL R8, R12, 3 ;  /* 0x404000000c087820 */ /* 0x000fc80000400000 */
[----:B------:R-:W-:Y:S01]  /*09f0*/  FFMA R7, R10, R8, R7 ;  /* 0x000000080a077223 */ /* 0x000fe20000000007 */
[----:B------:R-:W-:-:S03]  /*0a00*/  MOV R10, 0x391fcb8e ;  /* 0x391fcb8e000a7802 */ /* 0x000fc60000000f00 */
[----:B------:R-:W-:-:S04]  /*0a10*/  FFMA R7, R3, R12, R7 ;  /* 0x0000000c03077223 */ /* 0x000fc80000000007 */
[----:B------:R-:W-:-:S04]  /*0a20*/  FADD R3, R4, R7 ;  /* 0x0000000704037221 */ /* 0x000fc80000000000 */
[----:B0-----:R-:W-:Y:S01]  /*0a30*/  FMUL R8, R3, R5 ;  /* 0x0000000503087220 */ /* 0x001fe20000400000 */
[----:B------:R-:W-:-:S03]  /*0a40*/  FADD R4, -R4, R3 ;  /* 0x0000000304047221 */ /* 0x000fc60000000100 */
[----:B------:R-:W0:Y:S01]  /*0a50*/  FRND R9, R8 ;  /* 0x0000000800097307 */ /* 0x000e220000201000 */
[----:B------:R-:W-:Y:S01]  /*0a60*/  FADD R4, R7, -R4 ;  /* 0x8000000407047221 */ /* 0x000fe20000000000 */
[-C--:B------:R-:W-:Y:S01]  /*0a70*/  FFMA R3, R3, R5.reuse, -R8 ;  /* 0x0000000503037223 */ /* 0x080fe20000000808 */
[C---:B------:R-:W-:Y:S02]  /*0a80*/  FSETP.GT.AND P1, PT, |R8|.reuse, 152, PT ;  /* 0x431800000800780b */ /* 0x040fe40003f24200 */
[----:B------:R-:W-:Y:S01]  /*0a90*/  FSETP.GEU.AND P2, PT, R8, RZ, PT ;  /* 0x000000ff0800720b */ /* 0x000fe20003f4e000 */
[----:B------:R-:W-:Y:S02]  /*0aa0*/  FFMA R3, R4, R5, R3 ;  /* 0x0000000504037223 */ /* 0x000fe40000000003 */
[----:B------:R-:W1:Y:S01]  /*0ab0*/  F2I.NTZ R7, R8 ;  /* 0x0000000800077305 */ /* 0x000e620000203100 */
[----:B0-----:R-:W-:Y:S01]  /*0ac0*/  FADD R4, R8, -R9 ;  /* 0x8000000908047221 */ /* 0x001fe20000000000 */
[----:B------:R-:W-:-:S03]  /*0ad0*/  FSETP.GT.AND P0, PT, R9, RZ, PT ;  /* 0x000000ff0900720b */ /* 0x000fc60003f04000 */
[----:B------:R-:W-:-:S04]  /*0ae0*/  FADD R3, R3, R4 ;  /* 0x0000000403037221 */ /* 0x000fc80000000000 */
[C---:B------:R-:W-:Y:S01]  /*0af0*/  FFMA R4, R3.reuse, R10, 0.0013391353422775864601 ;  /* 0x3aaf85ed03047423 */ /* 0x040fe2000000000a */
[----:B------:R-:W-:Y:S02]  /*0b00*/  SEL R10, RZ, 0x83000000, P0 ;  /* 0x83000000ff0a7807 */ /* 0x000fe40000000000 */
[----:B------:R-:W-:Y:S01]  /*0b10*/  FSETP.NEU.AND P0, PT, R0, 1, PT ;  /* 0x3f8000000000780b */ /* 0x000fe20003f0d000 */
[----:B------:R-:W-:Y:S01]  /*0b20*/  FFMA R4, R3, R4, 0.0096188392490148544312 ;  /* 0x3c1d985603047423 */ /* 0x000fe20000000004 */
[----:B------:R-:W-:Y:S02]  /*0b30*/  IADD3 R9, PT, PT, R10, 0x7f000000, RZ ;  /* 0x7f0000000a097810 */ /* 0x000fe40007ffe0ff */
[----:B------:R-:W-:Y:S01]  /*0b40*/  FSETP.EQ.OR P0, PT, R5, RZ, !P0 ;  /* 0x000000ff0500720b */ /* 0x000fe20004702400 */
[----:B------:R-:W-:Y:S01]  /*0b50*/  FFMA R4, R3, R4, 0.055503588169813156128 ;  /* 0x3d6357bb03047423 */ /* 0x000fe20000000004 */
[----:B-1----:R-:W-:-:S03]  /*0b60*/  LEA R7, R7, -R10, 0x17 ;  /* 0x8000000a07077211 */ /* 0x002fc600078eb8ff */
[----:B------:R-:W-:-:S04]  /*0b70*/  FFMA R4, R3, R4, 0.24022644758224487305 ;  /* 0x3e75fdec03047423 */ /* 0x000fc80000000004 */
[----:B------:R-:W-:-:S04]  /*0b80*/  FFMA R4, R3, R4, 0.69314718246459960938 ;  /* 0x3f31721803047423 */ /* 0x000fc80000000004 */
[----:B------:R-:W-:-:S04]  /*0b90*/  FFMA R4, R3, R4, 1 ;  /* 0x3f80000003047423 */ /* 0x000fc80000000004 */
[----:B------:R-:W-:-:S04]  /*0ba0*/  FMUL R4, R4, R9 ;  /* 0x0000000904047220 */ /* 0x000fc80000400000 */
[----:B------:R-:W-:Y:S01]  /*0bb0*/  FMUL R4, R4, R7 ;  /* 0x0000000704047220 */ /* 0x000fe20000400000 */
[----:B------:R-:W-:Y:S01]  /*0bc0*/  @P1 FSEL R4, RZ, +INF , !P2 ;  /* 0x7f800000ff041808 */ /* 0x000fe20005000000 */
[----:B------:R-:W-:Y:S06]  /*0bd0*/  @P0 BRA `(.L_x_6) ;  /* 0x00000000006c0947 */ /* 0x000fec0003800000 */
[----:B------:R-:W-:-:S04]  /*0be0*/  FSETP.NAN.AND P0, PT, |R5|, |R5|, PT ;  /* 0x400000050500720b */ /* 0x000fc80003f08200 */
[----:B------:R-:W-:-:S13]  /*0bf0*/  FSETP.NUM.AND P0, PT, |R0|, |R0|, !P0 ;  /* 0x400000000000720b */ /* 0x000fda0004707200 */
[----:B------:R-:W-:Y:S01]  /*0c00*/  @!P0 FADD R13, R0, R5 ;  /* 0x00000005000d8221 */ /* 0x000fe20000000000 */
[----:B------:R-:W-:Y:S06]  /*0c10*/  @!P0 BRA `(.L_x_6) ;  /* 0x00000000005c8947 */ /* 0x000fec0003800000 */
[----:B------:R-:W-:Y:S01]  /*0c20*/  FMUL R7, R5, 0.5 ;  /* 0x3f00000005077820 */ /* 0x000fe20000400000 */
[----:B------:R-:W-:-:S04]  /*0c30*/  FSETP.NEU.AND P0, PT, |R0|, +INF , PT ;  /* 0x7f8000000000780b */ /* 0x000fc80003f0d200 */
[----:B------:R-:W-:Y:S01]  /*0c40*/  FSETP.NEU.AND P0, PT, R0, RZ, P0 ;  /* 0x000000ff0000720b */ /* 0x000fe2000070d000 */
[----:B------:R-:W0:Y:S03]  /*0c50*/  FRND.TRUNC R7, R7 ;  /* 0x0000000700077307 */ /* 0x000e26000020d000 */
[----:B------:R-:W-:-:S09]  /*0c60*/  FSETP.GEU.OR P1, PT, R5, RZ, P0 ;  /* 0x000000ff0500720b */ /* 0x000fd2000072e400 */
[----:B------:R-:W-:Y:S01]  /*0c70*/  @!P0 FADD R3, R0, R0 ;  /* 0x0000000000038221 */ /* 0x000fe20000000000 */
[----:B0-----:R-:W-:-:S04]  /*0c80*/  FADD R8, R7, R7 ;  /* 0x0000000707087221 */ /* 0x001fc80000000000 */
[----:B------:R-:W-:Y:S01]  /*0c90*/  @!P1 LOP3.LUT R3, R3, 0x7f800000, RZ, 0x3c, !PT ;  /* 0x7f80000003039812 */ /* 0x000fe200078e3cff */
[----:B------:R-:W-:-:S05]  /*0ca0*/  FADD R8, -R8, R5 ;  /* 0x0000000508087221 */ /* 0x000fca0000000100 */
[----:B------:R-:W-:-:S13]  /*0cb0*/  FSETP.NEU.AND P2, PT, |R8|, 1, !P0 ;  /* 0x3f8000000800780b */ /* 0x000fda000474d200 */
[----:B------:R-:W-:-:S04]  /*0cc0*/  @P2 LOP3.LUT R3, R3, 0x7fffffff, RZ, 0xc0, !PT ;  /* 0x7fffffff03032812 */ /* 0x000fc800078ec0ff */
[----:B------:R-:W-:Y:S01]  /*0cd0*/  @!P0 MOV R13, R3 ;  /* 0x00000003000d8202 */ /* 0x000fe20000000f00 */
[----:B------:R-:W-:Y:S06]  /*0ce0*/  @!P0 BRA `(.L_x_6) ;  /* 0x0000000000288947 */ /* 0x000fec0003800000 */
[----:B------:R-:W-:Y:S02]  /*0cf0*/  FSETP.EQ.AND P1, PT, R0, -1, PT ;  /* 0xbf8000000000780b */ /* 0x000fe40003f22000 */
[----:B------:R-:W-:-:S13]  /*0d00*/  FSETP.NEU.AND P0, PT, |R5|, +INF , PT ;  /* 0x7f8000000500780b */ /* 0x000fda0003f0d200 */
[----:B------:R-:W-:Y:S05]  /*0d10*/  @!P0 BRA P1, `(.L_x_6) ;  /* 0x00000000001c8947 */ /* 0x000fea0000800000 */
[----:B------:R-:W-:Y:S02]  /*0d20*/  FSETP.GEU.AND P1, PT, -R6, -1, PT ;  /* 0xbf8000000600780b */ /* 0x000fe40003f2e100 */
[----:B------:R-:W-:-:S11]  /*0d30*/  MOV R13, R4 ;  /* 0x00000004000d7202 */ /* 0x000fd60000000f00 */
[----:B------:R-:W0:Y:S01]  /*0d40*/  @!P1 FRND.FLOOR R0, R5 ;  /* 0x0000000500009307 */ /* 0x000e220000205000 */
[----:B------:R-:W-:Y:S02]  /*0d50*/  @!P1 FSETP.NEU.AND P2, PT, |R8|, 1, PT ;  /* 0x3f8000000800980b */ /* 0x000fe40003f4d200 */
[----:B0-----:R-:W-:Y:S02]  /*0d60*/  @!P1 FSETP.NEU.AND P0, PT, R0, R5, PT ;  /* 0x000000050000920b */ /* 0x001fe40003f0d000 */
[----:B------:R-:W-:-:S04]  /*0d70*/  @!P1 FSEL R0, R4, -R4, P2 ;  /* 0x8000000404009208 */ /* 0x000fc80001000000 */
[----:B------:R-:W-:-:S07]  /*0d80*/  @!P1 FSEL R13, R0, +QNAN , !P0 ;  /* 0x7fffffff000d9808 */ /* 0x000fce0004000000 */
.L_x_6:
[----:B------:R-:W-:Y:S05]  /*0d90*/  BSYNC.RECONVERGENT B0 ;  /* 0x0000000000007941 */ /* 0x000fea0003800200 */
.L_x_5:
[----:B------:R-:W-:-:S07]  /*0da0*/  FADD R13, -R13, 1 ;  /* 0x3f8000000d0d7421 */ /* 0x000fce0000000100 */
.L_x_1:
[----:B------:R-:W-:Y:S05]  /*0db0*/  BSYNC.RECONVERGENT B1 ;  /* 0x0000000000017941 */ /* 0x000fea0003800200 */
.L_x_0:
[----:B------:R-:W2:Y:S01]  /*0dc0*/  LDG.E R0, desc[UR4][R14.64+0x4] ;  /* 0x000004040e007981 */ /* 0x000ea2000c1e1900 */
[----:B------:R-:W2:Y:S01]  /*0dd0*/  LDCU UR6, c[0x0][0x3a0] ;  /* 0x00007400ff0677ac */ /* 0x000ea20008000800 */
[----:B------:R-:W-:Y:S01]  /*0de0*/  BSSY.RECONVERGENT B1, `(.L_x_7) ;  /* 0x00000c7000017945 */ /* 0x000fe20003800200 */
[----:B------:R-:W0:Y:S01]  /*0df0*/  LDCU UR7, c[0x0][0x398] ;  /* 0x00007300ff0777ac */ /* 0x000e220008000800 */
[----:B--2---:R-:W-:-:S04]  /*0e00*/  FMUL R0, R0, UR6 ;  /* 0x0000000600007c20 */ /* 0x004fc80008400000 */
[----:B------:R-:W-:-:S04]  /*0e10*/  FADD R3, -R0, 1 ;  /* 0x3f80000000037421 */ /* 0x000fc80000000100 */
[----:B0-----:R-:W-:-:S05]  /*0e20*/  FFMA R6, R3, UR7, R0 ;  /* 0x0000000703067c23 */ /* 0x001fca0008000000 */
        /* <DEDUP_REMOVED lines=18> */
.L_x_10:
[----:B------:R-:W0:Y:S02]  /*0f50*/  MUFU.RCP R5, R0 ;  /* 0x0000000000057308 */ /* 0x000e240000001000 */
[----:B0-----:R-:W-:-:S04]  /*0f60*/  FFMA R3, R5, R0, -1 ;  /* 0xbf80000005037423 */ /* 0x001fc80000000000 */
[----:B------:R-:W-:-:S04]  /*0f70*/  FADD.FTZ R4, -R3, -RZ ;  /* 0x800000ff03047221 */ /* 0x000fc80000010100 */
[----:B------:R-:W-:-:S07]  /*0f80*/  FFMA R5, R5, R4, R5 ;  /* 0x0000000405057223 */ /* 0x000fce0000000005 */
.L_x_11:
        /* <DEDUP_REMOVED lines=79> */
.L_x_9:
        /* <DEDUP_REMOVED lines=91> */
.L_x_13:
[----:B------:R-:W-:Y:S05]  /*1a30*/  BSYNC.RECONVERGENT B0 ;  /* 0x0000000000007941 */ /* 0x000fea0003800200 */
.L_x_12:
[----:B------:R-:W-:-:S07]  /*1a40*/  FADD R12, -R12, 1 ;  /* 0x3f8000000c0c7421 */ /* 0x000fce0000000100 */
.L_x_8:
[----:B------:R-:W-:Y:S05]  /*1a50*/  BSYNC.RECONVERGENT B1 ;  /* 0x0000000000017941 */ /* 0x000fea0003800200 */
.L_x_7:
        /* <DEDUP_REMOVED lines=25> */
.L_x_17:
[----:B------:R-:W0:Y:S02]  /*1bf0*/  MUFU.RCP R5, R0 ;  /* 0x0000000000057308 */ /* 0x000e240000001000 */
[----:B0-----:R-:W-:-:S04]  /*1c00*/  FFMA R3, R5, R0, -1 ;  /* 0xbf80000005037423 */ /* 0x001fc80000000000 */
[----:B------:R-:W-:-:S04]  /*1c10*/  FADD.FTZ R4, -R3, -RZ ;  /* 0x800000ff03047221 */ /* 0x000fc80000010100 */
[----:B------:R-:W-:-:S07]  /*1c20*/  FFMA R5, R5, R4, R5 ;  /* 0x0000000405057223 */ /* 0x000fce0000000005 */
.L_x_18:
        /* <DEDUP_REMOVED lines=12> */
[----:B------:R-:W-:Y:S02]  /*1cf0*/  FSEL R7, RZ, -24, P0 ;  /* 0xc1c00000ff077808 */ /* 0x000fe40000000000 */
[----:B------:R-:W-:Y:S02]  /*1d00*/  IADD3 R0, PT, PT, R3, -0x3f3504f3, RZ ;  /* 0xc0cafb0d03007810 */ /* 0x000fe40007ffe0ff */
[----:B------:R-:W-:-:S02]  /*1d10*/  FSETP.NEU.AND P3, PT, R6, RZ, PT ;  /* 0x000000ff0600720b */ /* 0x000fc40003f6d000 */
[----:B------:R-:W-:-:S04]  /*1d20*/  LOP3.LUT R0, R0, 0xff800000, RZ, 0xc0, !PT ;  /* 0xff80000000007812 */ /* 0x000fc800078ec0ff */
[-C--:B------:R-:W-:Y:S02]  /*1d30*/  IADD3 R3, PT, PT, R3, -R0.reuse, RZ ;  /* 0x8000000003037210 */ /* 0x080fe40007ffe0ff */
[----:B------:R-:W-:-:S03]  /*1d40*/  I2FP.F32.S32 R0, R0 ;  /* 0x0000000000007245 */ /* 0x000fc60000201400 */
[C---:B------:R-:W-:Y:S01]  /*1d50*/  FADD R9, R3.reuse, 1 ;  /* 0x3f80000003097421 */ /* 0x040fe20000000000 */
[----:B------:R-:W-:-:S04]  /*1d60*/  FADD R8, R3, -1 ;  /* 0xbf80000003087421 */ /* 0x000fc80000000000 */
[----:B------:R-:W-:Y:S01]  /*1d70*/  FADD R4, R8, R8 ;  /* 0x0000000808047221 */ /* 0x000fe20000000000 */
[----:B------:R-:W0:Y:S03]  /*1d80*/  MUFU.RCP R9, R9 ;  /* 0x0000000900097308 */ /* 0x000e260000001000 */
[----:B0-----:R-:W-:Y:S01]  /*1d90*/  FMUL R3, R9, R4 ;  /* 0x0000000409037220 */ /* 0x001fe20000400000 */
[----:B------:R-:W-:-:S03]  /*1da0*/  FFMA R4, R0, 1.1920928955078125e-07, R7 ;  /* 0x3400000000047823 */ /* 0x000fc60000000007 */
[----:B------:R-:W-:Y:S01]  /*1db0*/  FADD R10, R8, -R3 ;  /* 0x80000003080a7221 */ /* 0x000fe20000000000 */
[CC--:B------:R-:W-:Y:S01]  /*1dc0*/  FMUL R7, R3.reuse, R3.reuse ;  /* 0x0000000303077220 */ /* 0x0c0fe20000400000 */
[----:B------:R-:W-:Y:S02]  /*1dd0*/  FFMA R0, R3, 1.4426950216293334961, R4 ;  /* 0x3fb8aa3b03007823 */ /* 0x000fe40000000004 */
[----:B------:R-:W-:Y:S01]  /*1de0*/  FADD R11, R10, R10 ;  /* 0x0000000a0a0b7221 */ /* 0x000fe20000000000 */
[C---:B------:R-:W-:Y:S01]  /*1df0*/  FFMA R10, R7.reuse, R16, 0.0032181653659790754318 ;  /* 0x3b52e7db070a7423 */ /* 0x040fe20000000010 */
        /* <DEDUP_REMOVED lines=21> */
[----:B------:R-:W-:Y:S01]  /*1f50*/  FFMA R7, R7, R5, R4 ;  /* 0x0000000507077223 */ /* 0x000fe20000000004 */
[----:B0-----:R-:W-:Y:S01]  /*1f60*/  FADD R0, R3, -R8 ;  /* 0x8000000803007221 */ /* 0x001fe20000000000 */
[----:B------:R-:W-:-:S03]  /*1f70*/  FSETP.GT.AND P0, PT, R8, RZ, PT ;  /* 0x000000ff0800720b */ /* 0x000fc60003f04000 */
[----:B------:R-:W-:Y:S01]  /*1f80*/  FADD R0, R0, R7 ;  /* 0x0000000700007221 */ /* 0x000fe20000000000 */
[----:B------:R-:W-:Y:S01]  /*1f90*/  SEL R4, RZ, 0x83000000, P0 ;  /* 0x83000000ff047807 */ /* 0x000fe20000000000 */
[----:B------:R-:W0:Y:S01]  /*1fa0*/  F2I.NTZ R7, R3 ;  /* 0x0000000300077305 */ /* 0x000e220000203100 */
[----:B------:R-:W-:Y:S01]  /*1fb0*/  FSETP.NEU.AND P0, PT, |R6|, +INF , PT ;  /* 0x7f8000000600780b */ /* 0x000fe20003f0d200 */
[----:B------:R-:W-:-:S04]  /*1fc0*/  FFMA R9, R0, R9, 0.0013391353422775864601 ;  /* 0x3aaf85ed00097423 */ /* 0x000fc80000000009 */
[----:B------:R-:W-:-:S04]  /*1fd0*/  FFMA R9, R0, R9, 0.0096188392490148544312 ;  /* 0x3c1d985600097423 */ /* 0x000fc80000000009 */
[----:B------:R-:W-:-:S04]  /*1fe0*/  FFMA R9, R0, R9, 0.055503588169813156128 ;  /* 0x3d6357bb00097423 */ /* 0x000fc80000000009 */
[----:B------:R-:W-:Y:S01]  /*1ff0*/  FFMA R9, R0, R9, 0.24022644758224487305 ;  /* 0x3e75fdec00097423 */ /* 0x000fe20000000009 */
[----:B0-----:R-:W-:Y:S02]  /*2000*/  LEA R8, R7, -R4, 0x17 ;  /* 0x8000000407087211 */ /* 0x001fe400078eb8ff */
[----:B------:R-:W-:Y:S01]  /*2010*/  IADD3 R4, PT, PT, R4, 0x7f000000, RZ ;  /* 0x7f00000004047810 */ /* 0x000fe20007ffe0ff */
[----:B------:R-:W-:Y:S01]  /*2020*/  FFMA R9, R0, R9, 0.69314718246459960938 ;  /* 0x3f31721800097423 */ /* 0x000fe20000000009 */
[----:B------:R-:W-:-:S03]  /*2030*/  FSEL R7, RZ, +INF , !P2 ;  /* 0x7f800000ff077808 */ /* 0x000fc60005000000 */
        /* <DEDUP_REMOVED lines=14> */
.L_x_16:
[----:B------:R-:W-:Y:S01]  /*2120*/  FADD R0, -R6, 1 ;  /* 0x3f80000006007421 */ /* 0x000fe20000000100 */
[----:B------:R-:W-:Y:S01]  /*2130*/  MOV R18, 0x3a2c32e4 ;  /* 0x3a2c32e400127802 */ /* 0x000fe20000000f00 */
[----:B------:R-:W-:Y:S02]  /*2140*/  BSSY.RECONVERGENT B0, `(.L_x_19) ;  /* 0x0000059000007945 */ /* 0x000fe40003800200 */
        /* <DEDUP_REMOVED lines=10> */
[----:B------:R-:W-:-:S03]  /*21f0*/  FFMA R8, R5, 1.1920928955078125e-07, R4 ;  /* 0x3400000005087823 */ /* 0x000fc60000000004 */
[----:B------:R-:W-:Y:S01]  /*2200*/  FADD R16, R10, R10 ;  /* 0x0000000a0a107221 */ /* 0x000fe20000000000 */
[----:B------:R-:W0:Y:S03]  /*2210*/  MUFU.RCP R9, R9 ;  /* 0x0000000900097308 */ /* 0x000e260000001000 */
[----:B0-----:R-:W-:-:S04]  /*2220*/  FMUL R3, R9, R16 ;  /* 0x0000001009037220 */ /* 0x001fc80000400000 */
        /* <DEDUP_REMOVED lines=8> */
[----:B------:R-:W0:Y:S02]  /*22b0*/  LDC R5, c[0x0][0x39c] ;  /* 0x0000e700ff057b82 */ /* 0x000e240000000800 */
        /* <DEDUP_REMOVED lines=65> */
.L_x_20:
[----:B------:R-:W-:Y:S05]  /*26d0*/  BSYNC.RECONVERGENT B0 ;  /* 0x0000000000007941 */ /* 0x000fea0003800200 */
.L_x_19:
[----:B------:R-:W-:-:S07]  /*26e0*/  FADD R7, -R7, 1 ;  /* 0x3f80000007077421 */ /* 0x000fce0000000100 */
.L_x_15:
[----:B------:R-:W-:Y:S05]  /*26f0*/  BSYNC.RECONVERGENT B1 ;  /* 0x0000000000017941 */ /* 0x000fea0003800200 */
.L_x_14:
[----:B------:R-:W0:Y:S01]  /*2700*/  LDC.64 R8, c[0x0][0x3b0] ;  /* 0x0000ec00ff087b82 */ /* 0x000e220000000a00 */
[----:B------:R-:W-:Y:S01]  /*2710*/  BSSY.RECONVERGENT B0, `(.L_x_21) ;  /* 0x000000f000007945 */ /* 0x000fe20003800200 */
[----:B0-----:R-:W-:Y:S01]  /*2720*/  FADD R6, -R8, R9 ;  /* 0x0000000908067221 */ /* 0x001fe20000000100 */
[----:B------:R-:W-:-:S03]  /*2730*/  FADD R0, R13, -R8 ;  /* 0x800000080d007221 */ /* 0x000fc60000000000 */
[----:B------:R-:W0:Y:S08]  /*2740*/  MUFU.RCP R3, R6 ;  /* 0x0000000600037308 */ /* 0x000e300000001000 */
[----:B------:R-:W1:Y:S01]  /*2750*/  FCHK P0, R0, R6 ;  /* 0x0000000600007302 */ /* 0x000e620000000000 */
[----:B0-----:R-:W-:-:S04]  /*2760*/  FFMA R4, -R6, R3, 1 ;  /* 0x3f80000006047423 */ /* 0x001fc80000000103 */
[----:B------:R-:W-:-:S04]  /*2770*/  FFMA R3, R3, R4, R3 ;  /* 0x0000000403037223 */ /* 0x000fc80000000003 */
[----:B------:R-:W-:-:S04]  /*2780*/  FFMA R4, R0, R3, RZ ;  /* 0x0000000300047223 */ /* 0x000fc800000000ff */
[----:B------:R-:W-:-:S04]  /*2790*/  FFMA R5, -R6, R4, R0 ;  /* 0x0000000406057223 */ /* 0x000fc80000000100 */
[----:B------:R-:W-:Y:S01]  /*27a0*/  FFMA R13, R3, R5, R4 ;  /* 0x00000005030d7223 */ /* 0x000fe20000000004 */
[----:B-1----:R-:W-:Y:S06]  /*27b0*/  @!P0 BRA `(.L_x_22) ;  /* 0x0000000000108947 */ /* 0x002fec0003800000 */
[----:B------:R-:W-:Y:S02]  /*27c0*/  MOV R3, R6 ;  /* 0x0000000600037202 */ /* 0x000fe40000000f00 */
[----:B------:R-:W-:-:S07]  /*27d0*/  MOV R4, 0x27f0 ;  /* 0x000027f000047802 */ /* 0x000fce0000000f00 */
[----:B------:R-:W-:Y:S05]  /*27e0*/  CALL.REL.NOINC `($__internal_1_$__cuda_sm3x_div_rn_noftz_f32_slowpath) ;  /* 0x0000008000007944 */ /* 0x000fea0003c00000 */
[----:B------:R-:W-:-:S07]  /*27f0*/  MOV R13, R0 ;  /* 0x00000000000d7202 */ /* 0x000fce0000000f00 */
.L_x_22:
[----:B------:R-:W-:Y:S05]  /*2800*/  BSYNC.RECONVERGENT B0 ;  /* 0x0000000000007941 */ /* 0x000fea0003800200 */
.L_x_21:
[----:B------:R-:W0:Y:S01]  /*2810*/  LDCU UR6, c[0x0][0x3ac] ;  /* 0x00007580ff0677ac */ /* 0x000e220008000800 */
[C---:B------:R-:W-:Y:S01]  /*2820*/  FSETP.GE.AND P0, PT, R13.reuse, RZ, PT ;  /* 0x000000ff0d00720b */ /* 0x040fe20003f06000 */
[----:B------:R-:W-:Y:S01]  /*2830*/  BSSY.RECONVERGENT B1, `(.L_x_23) ;  /* 0x00000c9000017945 */ /* 0x000fe20003800200 */
[C---:B------:R-:W-:Y:S01]  /*2840*/  FSETP.GTU.AND P1, PT, R13.reuse, 1, PT ;  /* 0x3f8000000d00780b */ /* 0x040fe20003f2c000 */
[----:B------:R-:W1:Y:S01]  /*2850*/  LDCU UR7, c[0x0][0x3a4] ;  /* 0x00007480ff0777ac */ /* 0x000e620008000800 */
[----:B0-----:R-:W-:-:S04]  /*2860*/  FMUL R0, R13, UR6 ;  /* 0x000000060d007c20 */ /* 0x001fc80008400000 */
[----:B------:R-:W-:-:S04]  /*2870*/  FADD R3, -R0, 1 ;  /* 0x3f80000000037421 */ /* 0x000fc80000000100 */
[----:B-1----:R-:W-:-:S05]  /*2880*/  FFMA R0, R3, UR7, R0 ;  /* 0x0000000703007c23 */ /* 0x002fca0008000000 */
[----:B------:R-:W-:-:S04]  /*2890*/  @P0 FSEL R13, R0, R13, !P1 ;  /* 0x0000000d000d0208 */ /* 0x000fc80004800000 */
[C---:B------:R-:W-:Y:S02]  /*28a0*/  FSETP.GTU.AND P0, PT, R13.reuse, 1, PT ;  /* 0x3f8000000d00780b */ /* 0x040fe40003f0c000 */
[----:B------:R-:W-:Y:S02]  /*28b0*/  MOV R3, R13 ;  /* 0x0000000d00037202 */ /* 0x000fe40000000f00 */
[----:B------:R-:W-:-:S13]  /*28c0*/  FSETP.LTU.OR P0, PT, R13, RZ, P0 ;  /* 0x000000ff0d00720b */ /* 0x000fda0000709400 */
[----:B------:R-:W-:Y:S05]  /*28d0*/  @P0 BRA `(.L_x_24) ;  /* 0x0000000800f80947 */ /* 0x000fea0003800000 */
[----:B------:R-:W0:Y:S02]  /*28e0*/  LDC R0, c[0x0][0x38c] ;  /* 0x0000e300ff007b82 */ /* 0x000e240000000800 */
[----:B0-----:R-:W-:Y:S01]  /*28f0*/  FSETP.NEU.AND P0, PT, R0, 1, PT ;  /* 0x3f8000000000780b */ /* 0x001fe20003f0d000 */
[----:B------:R-:W-:-:S12]  /*2900*/  HFMA2 R0, -RZ, RZ, 1.875, 0 ;  /* 0x3f800000ff007431 */ /* 0x000fd800000001ff */
        /* <DEDUP_REMOVED lines=11> */
.L_x_26:
[----:B------:R-:W0:Y:S02]  /*29c0*/  MUFU.RCP R5, R4 ;  /* 0x0000000400057308 */ /* 0x000e240000001000 */
[----:B0-----:R-:W-:-:S04]  /*29d0*/  FFMA R0, R5, R4, -1 ;  /* 0xbf80000005007423 */ /* 0x001fc80000000004 */
[----:B------:R-:W-:-:S04]  /*29e0*/  FADD.FTZ R0, -R0, -RZ ;  /* 0x800000ff00007221 */ /* 0x000fc80000010100 */
[----:B------:R-:W-:-:S07]  /*29f0*/  FFMA R5, R5, R0, R5 ;  /* 0x0000000005057223 */ /* 0x000fce0000000005 */
.L_x_27:
        /* <DEDUP_REMOVED lines=55> */
[----:B------:R-:W-:-:S04]  /*2d70*/  FFMA R3, R0, R11, 0.0013391353422775864601 ;  /* 0x3aaf85ed00037423 */ /* 0x000fc8000000000b */
[----:B------:R-:W-:-:S04]  /*2d80*/  FFMA R3, R0, R3, 0.0096188392490148544312 ;  /* 0x3c1d985600037423 */ /* 0x000fc80000000003 */
[----:B------:R-:W-:-:S04]  /*2d90*/  FFMA R3, R0, R3, 0.055503588169813156128 ;  /* 0x3d6357bb00037423 */ /* 0x000fc80000000003 */
[C---:B------:R-:W-:Y:S01]  /*2da0*/  FFMA R11, R0.reuse, R3, 0.24022644758224487305 ;  /* 0x3e75fdec000b7423 */ /* 0x040fe20000000003 */
[----:B------:R-:W-:Y:S02]  /*2db0*/  SEL R3, RZ, 0x83000000, P0 ;  /* 0x83000000ff037807 */ /* 0x000fe40000000000 */
[----:B------:R-:W-:Y:S01]  /*2dc0*/  FSETP.NEU.AND P0, PT, |R13|, +INF , PT ;  /* 0x7f8000000d00780b */ /* 0x000fe20003f0d200 */
[----:B------:R-:W-:Y:S01]  /*2dd0*/  FFMA R11, R0, R11, 0.69314718246459960938 ;  /* 0x3f317218000b7423 */ /* 0x000fe2000000000b */
[----:B------:R-:W-:Y:S02]  /*2de0*/  IADD3 R8, PT, PT, R3, 0x7f000000, RZ ;  /* 0x7f00000003087810 */ /* 0x000fe40007ffe0ff */
[----:B-1----:R-:W-:Y:S01]  /*2df0*/  LEA R4, R4, -R3, 0x17 ;  /* 0x8000000304047211 */ /* 0x002fe200078eb8ff */
[----:B------:R-:W-:Y:S01]  /*2e00*/  FFMA R11, R0, R11, 1 ;  /* 0x3f800000000b7423 */ /* 0x000fe2000000000b */
[----:B------:R-:W-:-:S03]  /*2e10*/  FSEL R3, RZ, +INF , !P2 ;  /* 0x7f800000ff037808 */ /* 0x000fc60005000000 */
        /* <DEDUP_REMOVED lines=13> */
.L_x_25:
        /* <DEDUP_REMOVED lines=91> */
.L_x_29:
[----:B------:R-:W-:Y:S05]  /*34a0*/  BSYNC.RECONVERGENT B0 ;  /* 0x0000000000007941 */ /* 0x000fea0003800200 */
.L_x_28:
[----:B------:R-:W-:-:S07]  /*34b0*/  FADD R3, -R0, 1 ;  /* 0x3f80000000037421 */ /* 0x000fce0000000100 */
.L_x_24:
[----:B------:R-:W-:Y:S05]  /*34c0*/  BSYNC.RECONVERGENT B1 ;  /* 0x0000000000017941 */ /* 0x000fea0003800200 */
.L_x_23:
[----:B------:R-:W0:Y:S01]  /*34d0*/  LDCU UR6, c[0x0][0x3b0] ;  /* 0x00007600ff0677ac */ /* 0x000e220008000800 */
[----:B------:R-:W1:Y:S01]  /*34e0*/  MUFU.RCP R5, R6 ;  /* 0x0000000600057308 */ /* 0x000e620000001000 */
[----:B------:R-:W-:Y:S01]  /*34f0*/  BSSY.RECONVERGENT B0, `(.L_x_30) ;  /* 0x000000f000007945 */ /* 0x000fe20003800200 */
[----:B0-----:R-:W-:Y:S01]  /*3500*/  FADD R9, R12, -UR6 ;  /* 0x800000060c097e21 */ /* 0x001fe20008000000 */
[C---:B-1----:R-:W-:Y:S01]  /*3510*/  FFMA R0, -R6.reuse, R5, 1 ;  /* 0x3f80000006007423 */ /* 0x042fe20000000105 */
[----:B------:R-:W-:-:S04]  /*3520*/  FFMA R12, R6, R3, UR6 ;  /* 0x00000006060c7e23 */ /* 0x000fc80008000003 */
[----:B------:R-:W0:Y:S01]  /*3530*/  FCHK P0, R9, R6 ;  /* 0x0000000609007302 */ /* 0x000e220000000000 */
[----:B------:R-:W-:-:S04]  /*3540*/  FFMA R0, R5, R0, R5 ;  /* 0x0000000005007223 */ /* 0x000fc80000000005 */
[----:B------:R-:W-:-:S04]  /*3550*/  FFMA R5, R0, R9, RZ ;  /* 0x0000000900057223 */ /* 0x000fc800000000ff */
[----:B------:R-:W-:-:S04]  /*3560*/  FFMA R4, -R6, R5, R9 ;  /* 0x0000000506047223 */ /* 0x000fc80000000109 */
[----:B------:R-:W-:Y:S01]  /*3570*/  FFMA R13, R0, R4, R5 ;  /* 0x00000004000d7223 */ /* 0x000fe20000000005 */
[----:B0-----:R-:W-:Y:S06]  /*3580*/  @!P0 BRA `(.L_x_31) ;  /* 0x0000000000148947 */ /* 0x001fec0003800000 */
[----:B------:R-:W-:Y:S02]  /*3590*/  MOV R0, R9 ;  /* 0x0000000900007202 */ /* 0x000fe40000000f00 */
[----:B------:R-:W-:Y:S02]  /*35a0*/  MOV R3, R6 ;  /* 0x0000000600037202 */ /* 0x000fe40000000f00 */
[----:B------:R-:W-:-:S07]  /*35b0*/  MOV R4, 0x35d0 ;  /* 0x000035d000047802 */ /* 0x000fce0000000f00 */
[----:B------:R-:W-:Y:S05]  /*35c0*/  CALL.REL.NOINC `($__internal_1_$__cuda_sm3x_div_rn_noftz_f32_slowpath) ;  /* 0x0000007000887944 */ /* 0x000fea0003c00000 */
[----:B------:R-:W-:-:S07]  /*35d0*/  MOV R13, R0 ;  /* 0x00000000000d7202 */ /* 0x000fce0000000f00 */
.L_x_31:
[----:B------:R-:W-:Y:S05]  /*35e0*/  BSYNC.RECONVERGENT B0 ;  /* 0x0000000000007941 */ /* 0x000fea0003800200 */
.L_x_30:
        /* <DEDUP_REMOVED lines=27> */
.L_x_35:
[----:B------:R-:W0:Y:S02]  /*37a0*/  MUFU.RCP R5, R0 ;  /* 0x0000000000057308 */ /* 0x000e240000001000 */
[----:B0-----:R-:W-:-:S04]  /*37b0*/  FFMA R3, R5, R0, -1 ;  /* 0xbf80000005037423 */ /* 0x001fc80000000000 */
[----:B------:R-:W-:-:S04]  /*37c0*/  FADD.FTZ R4, -R3, -RZ ;  /* 0x800000ff03047221 */ /* 0x000fc80000010100 */
[----:B------:R-:W-:-:S07]  /*37d0*/  FFMA R5, R5, R4, R5 ;  /* 0x0000000405057223 */ /* 0x000fce0000000005 */
.L_x_36:
        /* <DEDUP_REMOVED lines=79> */
.L_x_34:
        /* <DEDUP_REMOVED lines=91> */
.L_x_38:
[----:B------:R-:W-:Y:S05]  /*4280*/  BSYNC.RECONVERGENT B0 ;  /* 0x0000000000007941 */ /* 0x000fea0003800200 */
.L_x_37:
[----:B------:R-:W-:-:S07]  /*4290*/  FADD R3, -R0, 1 ;  /* 0x3f80000000037421 */ /* 0x000fce0000000100 */
.L_x_33:
[----:B------:R-:W-:Y:S05]  /*42a0*/  BSYNC.RECONVERGENT B1 ;  /* 0x0000000000017941 */ /* 0x000fea0003800200 */
.L_x_32:
        /* <DEDUP_REMOVED lines=17> */
.L_x_40:
[----:B------:R-:W-:Y:S05]  /*43c0*/  BSYNC.RECONVERGENT B0 ;  /* 0x0000000000007941 */ /* 0x000fea0003800200 */
.L_x_39:
        /* <DEDUP_REMOVED lines=27> */
.L_x_44:
[----:B------:R-:W0:Y:S02]  /*4580*/  MUFU.RCP R5, R0 ;  /* 0x0000000000057308 */ /* 0x000e240000001000 */
[----:B0-----:R-:W-:-:S04]  /*4590*/  FFMA R3, R5, R0, -1 ;  /* 0xbf80000005037423 */ /* 0x001fc80000000000 */
[----:B------:R-:W-:-:S04]  /*45a0*/  FADD.FTZ R4, -R3, -RZ ;  /* 0x800000ff03047221 */ /* 0x000fc80000010100 */
[----:B------:R-:W-:-:S07]  /*45b0*/  FFMA R5, R5, R4, R5 ;  /* 0x0000000405057223 */ /* 0x000fce0000000005 */
.L_x_45:
        /* <DEDUP_REMOVED lines=79> */
.L_x_43:
        /* <DEDUP_REMOVED lines=91> */
.L_x_47:
[----:B------:R-:W-:Y:S05]  /*5060*/  BSYNC.RECONVERGENT B0 ;  /* 0x0000000000007941 */ /* 0x000fea0003800200 */
.L_x_46:
[----:B------:R-:W-:-:S07]  /*5070*/  FADD R3, -R0, 1 ;  /* 0x3f80000000037421 */ /* 0x000fce0000000100 */
.L_x_42:
[----:B------:R-:W-:Y:S05]  /*5080*/  BSYNC.RECONVERGENT B1 ;  /* 0x0000000000017941 */ /* 0x000fea0003800200 */
.L_x_41:
[----:B------:R-:W0:Y:S01]  /*5090*/  LDC R7, c[0x0][0x3c8] ;  /* 0x0000f200ff077b82 */ /* 0x000e220000000800 */
[----:B------:R-:W1:Y:S01]  /*50a0*/  LDCU UR6, c[0x0][0x3c4] ;  /* 0x00007880ff0677ac */ /* 0x000e620008000800 */
[----:B------:R-:W-:Y:S01]  /*50b0*/  BSSY.RECONVERGENT B0, `(.L_x_48) ;  /* 0x0000011000007945 */ /* 0x000fe20003800200 */
[----:B------:R-:W2:Y:S01]  /*50c0*/  LDCU UR7, c[0x0][0x3b0] ;  /* 0x00007600ff0777ac */ /* 0x000ea20008000800 */
[----:B-1----:R-:W-:Y:S01]  /*50d0*/  FADD R0, R12, -UR6 ;  /* 0x800000060c007e21 */ /* 0x002fe20008000000 */
[----:B--2---:R-:W-:Y:S01]  /*50e0*/  FFMA R6, R6, R3, UR7 ;  /* 0x0000000706067e23 */ /* 0x004fe20008000003 */
[----:B0-----:R-:W-:-:S04]  /*50f0*/  FADD R7, R7, -UR6 ;  /* 0x8000000607077e21 */ /* 0x001fc80008000000 */
        /* <DEDUP_REMOVED lines=12> */
.L_x_49:
[----:B------:R-:W-:Y:S05]  /*51c0*/  BSYNC.RECONVERGENT B0 ;  /* 0x0000000000007941 */ /* 0x000fea0003800200 */
.L_x_48:
        /* <DEDUP_REMOVED lines=27> */
.L_x_53:
[----:B------:R-:W0:Y:S02]  /*5380*/  MUFU.RCP R5, R4 ;  /* 0x0000000400057308 */ /* 0x000e240000001000 */
[----:B0-----:R-:W-:-:S04]  /*5390*/  FFMA R0, R5, R4, -1 ;  /* 0xbf80000005007423 */ /* 0x001fc80000000004 */
[----:B------:R-:W-:-:S04]  /*53a0*/  FADD.FTZ R0, -R0, -RZ ;  /* 0x800000ff00007221 */ /* 0x000fc80000010100 */
[----:B------:R-:W-:-:S07]  /*53b0*/  FFMA R5, R5, R0, R5 ;  /* 0x0000000005057223 */ /* 0x000fce0000000005 */
.L_x_54:
        /* <DEDUP_REMOVED lines=16> */
[----:B------:R-:W-:-:S05]  /*54c0*/  IADD3 R3, PT, PT, R3, -R0, RZ ;  /* 0x8000000003037210 */ /* 0x000fca0007ffe0ff */
[C---:B------:R-:W-:Y:S01]  /*54d0*/  FADD R8, R3.reuse, 1 ;  /* 0x3f80000003087421 */ /* 0x040fe20000000000 */
[----:B------:R-:W-:Y:S01]  /*54e0*/  FADD R11, R3, -1 ;  /* 0xbf800000030b7421 */ /* 0x000fe20000000000 */
[----:B------:R-:W-:-:S03]  /*54f0*/  I2FP.F32.S32 R3, R0 ;  /* 0x0000000000037245 */ /* 0x000fc60000201400 */
        /* <DEDUP_REMOVED lines=38> */
[----:B------:R-:W-:Y:S01]  /*5760*/  FFMA R11, R0, R3, 0.24022644758224487305 ;  /* 0x3e75fdec000b7423 */ /* 0x000fe20000000003 */
[----:B------:R-:W-:Y:S02]  /*5770*/  SEL R3, RZ, 0x83000000, P0 ;  /* 0x83000000ff037807 */ /* 0x000fe40000000000 */
[----:B------:R-:W-:Y:S01]  /*5780*/  FSETP.NEU.AND P0, PT, |R12|, +INF , PT ;  /* 0x7f8000000c00780b */ /* 0x000fe20003f0d200 */
[----:B------:R-:W-:Y:S01]  /*5790*/  FFMA R11, R0, R11, 0.69314718246459960938 ;  /* 0x3f317218000b7423 */ /* 0x000fe2000000000b */
[----:B-1----:R-:W-:Y:S02]  /*57a0*/  LEA R8, R4, -R3, 0x17 ;  /* 0x8000000304087211 */ /* 0x002fe400078eb8ff */
[----:B------:R-:W-:Y:S01]  /*57b0*/  IADD3 R3, PT, PT, R3, 0x7f000000, RZ ;  /* 0x7f00000003037810 */ /* 0x000fe20007ffe0ff */
[----:B------:R-:W-:Y:S01]  /*57c0*/  FFMA R0, R0, R11, 1 ;  /* 0x3f80000000007423 */ /* 0x000fe2000000000b */
[----:B------:R-:W-:-:S03]  /*57d0*/  FSEL R4, RZ, +INF , !P2 ;  /* 0x7f800000ff047808 */ /* 0x000fc60005000000 */
[----:B------:R-:W-:-:S04]  /*57e0*/  FMUL R3, R3, R0 ;  /* 0x0000000003037220 */ /* 0x000fc80000400000 */
[----:B------:R-:W-:Y:S01]  /*57f0*/  @!P1 FMUL R4, R8, R3 ;  /* 0x0000000308049220 */ /* 0x000fe20000400000 */
[----:B------:R-:W-:Y:S06]  /*5800*/  @P0 BRA P3, `(.L_x_51) ;  /* 0x00000004009c0947 */ /* 0x000fec0001800000 */
[C---:B------:R-:W-:Y:S01]  /*5810*/  FMUL R0, R5.reuse, 0.5 ;  /* 0x3f00000005007820 */ /* 0x040fe20000400000 */
[----:B------:R-:W-:-:S05]  /*5820*/  FSETP.GEU.AND P1, PT, R5, RZ, PT ;  /* 0x000000ff0500720b */ /* 0x000fca0003f2e000 */
[----:B------:R-:W0:Y:S02]  /*5830*/  FRND.TRUNC R0, R0 ;  /* 0x0000000000007307 */ /* 0x000e24000020d000 */
[----:B0-----:R-:W-:-:S04]  /*5840*/  FADD R4, R0, R0 ;  /* 0x0000000000047221 */ /* 0x001fc80000000000 */
[----:B------:R-:W-:-:S05]  /*5850*/  FADD R4, -R4, R5 ;  /* 0x0000000504047221 */ /* 0x000fca0000000100 */
[----:B------:R-:W-:Y:S01]  /*5860*/  FSETP.NEU.AND P0, PT, |R4|, 1, PT ;  /* 0x3f8000000400780b */ /* 0x000fe20003f0d200 */
[----:B------:R-:W-:-:S05]  /*5870*/  FADD R4, R12, R12 ;  /* 0x0000000c0c047221 */ /* 0x000fca0000000000 */
[----:B------:R-:W-:-:S07]  /*5880*/  @!P1 LOP3.LUT R4, R4, 0x7f800000, RZ, 0x3c, !PT ;  /* 0x7f80000004049812 */ /* 0x000fce00078e3cff */
[----:B------:R-:W-:Y:S01]  /*5890*/  @P0 LOP3.LUT R4, R4, 0x7fffffff, RZ, 0xc0, !PT ;  /* 0x7fffffff04040812 */ /* 0x000fe200078ec0ff */
[----:B------:R-:W-:Y:S06]  /*58a0*/  BRA `(.L_x_51) ;  /* 0x0000000400747947 */ /* 0x000fec0003800000 */
.L_x_52:
        /* <DEDUP_REMOVED lines=91> */
.L_x_56:
[----:B------:R-:W-:Y:S05]  /*5e60*/  BSYNC.RECONVERGENT B0 ;  /* 0x0000000000007941 */ /* 0x000fea0003800200 */
.L_x_55:
[----:B------:R-:W-:-:S07]  /*5e70*/  FADD R4, -R0, 1 ;  /* 0x3f80000000047421 */ /* 0x000fce0000000100 */
.L_x_51:
[----:B------:R-:W-:Y:S05]  /*5e80*/  BSYNC.RECONVERGENT B1 ;  /* 0x0000000000017941 */ /* 0x000fea0003800200 */
.L_x_50:
        /* <DEDUP_REMOVED lines=17> */
.L_x_58:
[----:B------:R-:W-:Y:S05]  /*5fa0*/  BSYNC.RECONVERGENT B0 ;  /* 0x0000000000007941 */ /* 0x000fea0003800200 */
.L_x_57:
        /* <DEDUP_REMOVED lines=27> */
.L_x_62:
[----:B------:R-:W0:Y:S02]  /*6160*/  MUFU.RCP R5, R0 ;  /* 0x0000000000057308 */ /* 0x000e240000001000 */
[----:B0-----:R-:W-:-:S04]  /*6170*/  FFMA R3, R5, R0, -1 ;  /* 0xbf80000005037423 */ /* 0x001fc80000000000 */
[----:B------:R-:W-:-:S04]  /*6180*/  FADD.FTZ R4, -R3, -RZ ;  /* 0x800000ff03047221 */ /* 0x000fc80000010100 */
[----:B------:R-:W-:-:S07]  /*6190*/  FFMA R5, R5, R4, R5 ;  /* 0x0000000405057223 */ /* 0x000fce0000000005 */
.L_x_63:
        /* <DEDUP_REMOVED lines=79> */
.L_x_61:
        /* <DEDUP_REMOVED lines=91> */
.L_x_65:
[----:B------:R-:W-:Y:S05]  /*6c40*/  BSYNC.RECONVERGENT B0 ;  /* 0x0000000000007941 */ /* 0x000fea0003800200 */
.L_x_64:
[----:B------:R-:W-:-:S07]  /*6c50*/  FADD R4, -R0, 1 ;  /* 0x3f80000000047421 */ /* 0x000fce0000000100 */
.L_x_60:
[----:B------:R-:W-:Y:S05]  /*6c60*/  BSYNC.RECONVERGENT B1 ;  /* 0x0000000000017941 */ /* 0x000fea0003800200 */
.L_x_59:
        /* <DEDUP_REMOVED lines=17> */
.L_x_67:
[----:B------:R-:W-:Y:S05]  /*6d80*/  BSYNC.RECONVERGENT B0 ;  /* 0x0000000000007941 */ /* 0x000fea0003800200 */
.L_x_66:
        /* <DEDUP_REMOVED lines=27> */
.L_x_71:
[----:B------:R-:W0:Y:S02]  /*6f40*/  MUFU.RCP R5, R0 ;  /* 0x0000000000057308 */ /* 0x000e240000001000 */
[----:B0-----:R-:W-:-:S04]  /*6f50*/  FFMA R3, R5, R0, -1 ;  /* 0xbf80000005037423 */ /* 0x001fc80000000000 */
[----:B------:R-:W-:-:S04]  /*6f60*/  FADD.FTZ R4, -R3, -RZ ;  /* 0x800000ff03047221 */ /* 0x000fc80000010100 */
[----:B------:R-:W-:-:S07]  /*6f70*/  FFMA R5, R5, R4, R5 ;  /* 0x0000000405057223 */ /* 0x000fce0000000005 */
.L_x_72:
        /* <DEDUP_REMOVED lines=79> */
.L_x_70:
        /* <DEDUP_REMOVED lines=91> */
.L_x_74:
[----:B------:R-:W-:Y:S05]  /*7a20*/  BSYNC.RECONVERGENT B0 ;  /* 0x0000000000007941 */ /* 0x000fea0003800200 */
.L_x_73:
[----:B------:R-:W-:-:S07]  /*7a30*/  FADD R4, -R0, 1 ;  /* 0x3f80000000047421 */ /* 0x000fce0000000100 */
.L_x_69:
[----:B------:R-:W-:Y:S05]  /*7a40*/  BSYNC.RECONVERGENT B1 ;  /* 0x0000000000017941 */ /* 0x000fea0003800200 */
.L_x_68:
[----:B------:R-:W0:Y:S01]  /*7a50*/  LDC.64 R10, c[0x0][0x3d8] ;  /* 0x0000f600ff0a7b82 */ /* 0x000e220000000a00 */
[----:B------:R-:W1:Y:S01]  /*7a60*/  LDCU UR6, c[0x0][0x3c4] ;  /* 0x00007880ff0677ac */ /* 0x000e620008000800 */
[----:B------:R-:W-:Y:S01]  /*7a70*/  BSSY.RECONVERGENT B0, `(.L_x_75) ;  /* 0x0000010000007945 */ /* 0x000fe20003800200 */
[----:B-1----:R-:W-:Y:S01]  /*7a80*/  FFMA R7, R7, R4, UR6 ;  /* 0x0000000607077e23 */ /* 0x002fe20008000004 */
        /* <DEDUP_REMOVED lines=14> */
.L_x_76:
[----:B------:R-:W-:Y:S05]  /*7b70*/  BSYNC.RECONVERGENT B0 ;  /* 0x0000000000007941 */ /* 0x000fea0003800200 */
.L_x_75:
        /* <DEDUP_REMOVED lines=27> */
.L_x_80:
[----:B------:R-:W0:Y:S02]  /*7d30*/  MUFU.RCP R5, R4 ;  /* 0x0000000400057308 */ /* 0x000e240000001000 */
[----:B0-----:R-:W-:-:S04]  /*7d40*/  FFMA R0, R5, R4, -1 ;  /* 0xbf80000005007423 */ /* 0x001fc80000000004 */
[----:B------:R-:W-:-:S04]  /*7d50*/  FADD.FTZ R0, -R0, -RZ ;  /* 0x800000ff00007221 */ /* 0x000fc80000010100 */
[----:B------:R-:W-:-:S07]  /*7d60*/  FFMA R5, R5, R0, R5 ;  /* 0x0000000005057223 */ /* 0x000fce0000000005 */
.L_x_81:
        /* <DEDUP_REMOVED lines=79> */
.L_x_79:
        /* <DEDUP_REMOVED lines=91> */
.L_x_83:
[----:B------:R-:W-:Y:S05]  /*8810*/  BSYNC.RECONVERGENT B0 ;  /* 0x0000000000007941 */ /* 0x000fea0003800200 */
.L_x_82:
[----:B------:R-:W-:-:S07]  /*8820*/  FADD R3, -R0, 1 ;  /* 0x3f80000000037421 */ /* 0x000fce0000000100 */
.L_x_78:
[----:B------:R-:W-:Y:S05]  /*8830*/  BSYNC.RECONVERGENT B1 ;  /* 0x0000000000017941 */ /* 0x000fea0003800200 */
.L_x_77:
        /* <DEDUP_REMOVED lines=17> */
.L_x_85:
[----:B------:R-:W-:Y:S05]  /*8950*/  BSYNC.RECONVERGENT B0 ;  /* 0x0000000000007941 */ /* 0x000fea0003800200 */
.L_x_84:
        /* <DEDUP_REMOVED lines=27> */
.L_x_89:
[----:B------:R-:W0:Y:S02]  /*8b10*/  MUFU.RCP R5, R0 ;  /* 0x0000000000057308 */ /* 0x000e240000001000 */
[----:B0-----:R-:W-:-:S04]  /*8b20*/  FFMA R3, R5, R0, -1 ;  /* 0xbf80000005037423 */ /* 0x001fc80000000000 */
[----:B------:R-:W-:-:S04]  /*8b30*/  FADD.FTZ R4, -R3, -RZ ;  /* 0x800000ff03047221 */ /* 0x000fc80000010100 */
[----:B------:R-:W-:-:S07]  /*8b40*/  FFMA R5, R5, R4, R5 ;  /* 0x0000000405057223 */ /* 0x000fce0000000005 */
.L_x_90:
        /* <DEDUP_REMOVED lines=79> */
.L_x_88:
        /* <DEDUP_REMOVED lines=91> */
.L_x_92:
[----:B------:R-:W-:Y:S05]  /*95f0*/  BSYNC.RECONVERGENT B0 ;  /* 0x0000000000007941 */ /* 0x000fea0003800200 */
.L_x_91:
[----:B------:R-:W-:-:S07]  /*9600*/  FADD R3, -R0, 1 ;  /* 0x3f80000000037421 */ /* 0x000fce0000000100 */
.L_x_87:
[----:B------:R-:W-:Y:S05]  /*9610*/  BSYNC.RECONVERGENT B1 ;  /* 0x0000000000017941 */ /* 0x000fea0003800200 */
.L_x_86:
        /* <DEDUP_REMOVED lines=17> */
.L_x_94:
[----:B------:R-:W-:Y:S05]  /*9730*/  BSYNC.RECONVERGENT B0 ;  /* 0x0000000000007941 */ /* 0x000fea0003800200 */
.L_x_93:
        /* <DEDUP_REMOVED lines=27> */
.L_x_98:
[----:B------:R-:W0:Y:S02]  /*98f0*/  MUFU.RCP R5, R0 ;  /* 0x0000000000057308 */ /* 0x000e240000001000 */
[----:B0-----:R-:W-:-:S04]  /*9900*/  FFMA R3, R5, R0, -1 ;  /* 0xbf80000005037423 */ /* 0x001fc80000000000 */
[----:B------:R-:W-:-:S04]  /*9910*/  FADD.FTZ R4, -R3, -RZ ;  /* 0x800000ff03047221 */ /* 0x000fc80000010100 */
[----:B------:R-:W-:-:S07]  /*9920*/  FFMA R5, R5, R4, R5 ;  /* 0x0000000405057223 */ /* 0x000fce0000000005 */
.L_x_99:
        /* <DEDUP_REMOVED lines=51> */
[----:B------:R1:W2:Y:S01]  /*9c60*/  F2I.NTZ R4, R9 ;  /* 0x0000000900047305 */ /* 0x0002a20000203100 */
[----:B0-----:R-:W-:Y:S01]  /*9c70*/  FADD R0, R9, -R8 ;  /* 0x8000000809007221 */ /* 0x001fe20000000000 */
[----:B------:R-:W-:-:S02]  /*9c80*/  FSETP.GT.AND P0, PT, R8, RZ, PT ;  /* 0x000000ff0800720b */ /* 0x000fc40003f04000 */
[----:B-1----:R-:W-:Y:S01]  /*9c90*/  FSEL R9, RZ, +INF , !P2 ;  /* 0x7f800000ff097808 */ /* 0x002fe20005000000 */
        /* <DEDUP_REMOVED lines=8> */
[----:B--2---:R-:W-:Y:S02]  /*9d20*/  LEA R4, R4, -R3, 0x17 ;  /* 0x8000000304047211 */ /* 0x004fe400078eb8ff */
        /* <DEDUP_REMOVED lines=15> */
.L_x_97:
        /* <DEDUP_REMOVED lines=91> */
.L_x_101:
[----:B------:R-:W-:Y:S05]  /*a3d0*/  BSYNC.RECONVERGENT B0 ;  /* 0x0000000000007941 */ /* 0x000fea0003800200 */
.L_x_100:
[----:B------:R-:W-:-:S07]  /*a3e0*/  FADD R9, -R0, 1 ;  /* 0x3f80000000097421 */ /* 0x000fce0000000100 */
.L_x_96:
[----:B------:R-:W-:Y:S05]  /*a3f0*/  BSYNC.RECONVERGENT B1 ;  /* 0x0000000000017941 */ /* 0x000fea0003800200 */
.L_x_95:
[----:B------:R-:W0:Y:S01]  /*a400*/  LDC.64 R4, c[0x0][0x3e8] ;  /* 0x0000fa00ff047b82 */ /* 0x000e220000000a00 */
[----:B------:R-:W1:Y:S02]  /*a410*/  LDCU UR6, c[0x0][0x3d8] ;  /* 0x00007b00ff0677ac */ /* 0x000e640008000800 */
[----:B-1----:R-:W-:Y:S01]  /*a420*/  FFMA R9, R12, R9, UR6 ;  /* 0x000000060c097e23 */ /* 0x002fe20008000009 */
[----:B0-----:R-:W-:-:S05]  /*a430*/  IMAD.WIDE R2, R2, 0x4, R4 ;  /* 0x0000000402027825 */ /* 0x001fca00078e0204 */
[----:B------:R-:W-:Y:S04]  /*a440*/  STG.E desc[UR4][R2.64], R6 ;  /* 0x0000000602007986 */ /* 0x000fe8000c101904 */
[----:B------:R-:W-:Y:S04]  /*a450*/  STG.E desc[UR4][R2.64+0x4], R7 ;  /* 0x0000040702007986 */ /* 0x000fe8000c101904 */
[----:B------:R-:W-:Y:S04]  /*a460*/  STG.E desc[UR4][R2.64+0x8], R9 ;  /* 0x0000080902007986 */ /* 0x000fe8000c101904 */
[----:B------:R-:W2:Y:S04]  /*a470*/  LDG.E R15, desc[UR4][R14.64+0xc] ;  /* 0x00000c040e0f7981 */ /* 0x000ea8000c1e1900 */
[----:B--2---:R-:W-:Y:S01]  /*a480*/  STG.E desc[UR4][R2.64+0xc], R15 ;  /* 0x00000c0f02007986 */ /* 0x004fe2000c101904 */
[----:B------:R-:W-:Y:S05]  /*a490*/  EXIT ;  /* 0x000000000000794d */ /* 0x000fea0003800000 */
        .weak           $__internal_0_$__cuda_sm20_rcp_rn_f32_slowpath
        .type           $__internal_0_$__cuda_sm20_rcp_rn_f32_slowpath,@function
        .size           $__internal_0_$__cuda_sm20_rcp_rn_f32_slowpath,($__internal_1_$__cuda_sm3x_div_rn_noftz_f32_slowpath - $__internal_0_$__cuda_sm20_rcp_rn_f32_slowpath)
$__internal_0_$__cuda_sm20_rcp_rn_f32_slowpath:
[----:B------:R-:W-:Y:S01]  /*a4a0*/  SHF.L.U32 R3, R0, 0x1, RZ ;  /* 0x0000000100037819 */ /* 0x000fe200000006ff */
[----:B------:R-:W-:Y:S03]  /*a4b0*/  BSSY.RECONVERGENT B0, `(.L_x_102) ;  /* 0x0000030000007945 */ /* 0x000fe60003800200 */
[----:B------:R-:W-:-:S04]  /*a4c0*/  SHF.R.U32.HI R3, RZ, 0x18, R3 ;  /* 0x00000018ff037819 */ /* 0x000fc80000011603 */
[----:B------:R-:W-:-:S13]  /*a4d0*/  ISETP.NE.U32.AND P0, PT, R3, RZ, PT ;  /* 0x000000ff0300720c */ /* 0x000fda0003f05070 */
[----:B------:R-:W-:Y:S05]  /*a4e0*/  @P0 BRA `(.L_x_103) ;  /* 0x0000000000280947 */ /* 0x000fea0003800000 */
[----:B------:R-:W-:-:S04]  /*a4f0*/  SHF.L.U32 R3, R0, 0x1, RZ ;  /* 0x0000000100037819 */ /* 0x000fc800000006ff */
[----:B------:R-:W-:-:S13]  /*a500*/  ISETP.NE.AND P0, PT, R3, RZ, PT ;  /* 0x000000ff0300720c */ /* 0x000fda0003f05270 */
[----:B------:R-:W-:Y:S01]  /*a510*/  @P0 FFMA R8, R0, 1.84467440737095516160e+19, RZ ;  /* 0x5f80000000080823 */ /* 0x000fe200000000ff */
[----:B------:R-:W-:Y:S08]  /*a520*/  @!P0 MUFU.RCP R5, R0 ;  /* 0x0000000000058308 */ /* 0x000ff00000001000 */
[----:B------:R-:W0:Y:S02]  /*a530*/  @P0 MUFU.RCP R3, R8 ;  /* 0x0000000800030308 */ /* 0x000e240000001000 */
[----:B0-----:R-:W-:-:S04]  /*a540*/  @P0 FFMA R10, R8, R3, -1 ;  /* 0xbf800000080a0423 */ /* 0x001fc80000000003 */
[----:B------:R-:W-:-:S04]  /*a550*/  @P0 FADD.FTZ R10, -R10, -RZ ;  /* 0x800000ff0a0a0221 */ /* 0x000fc80000010100 */
[----:B------:R-:W-:-:S04]  /*a560*/  @P0 FFMA R10, R3, R10, R3 ;  /* 0x0000000a030a0223 */ /* 0x000fc80000000003 */
[----:B------:R-:W-:Y:S01]  /*a570*/  @P0 FFMA R5, R10, 1.84467440737095516160e+19, RZ ;  /* 0x5f8000000a050823 */ /* 0x000fe200000000ff */
[----:B------:R-:W-:Y:S06]  /*a580*/  BRA `(.L_x_104) ;  /* 0x0000000000887947 */ /* 0x000fec0003800000 */
.L_x_103:
[----:B------:R-:W-:-:S04]  /*a590*/  IADD3 R5, PT, PT, R3, -0xfd, RZ ;  /* 0xffffff0303057810 */ /* 0x000fc80007ffe0ff */
[----:B------:R-:W-:-:S13]  /*a5a0*/  ISETP.GT.U32.AND P0, PT, R5, 0x1, PT ;  /* 0x000000010500780c */ /* 0x000fda0003f04070 */
[----:B------:R-:W-:Y:S05]  /*a5b0*/  @P0 BRA `(.L_x_105) ;  /* 0x0000000000780947 */ /* 0x000fea0003800000 */
[----:B------:R-:W-:Y:S01]  /*a5c0*/  LOP3.LUT R18, R0, 0x7fffff, RZ, 0xc0, !PT ;  /* 0x007fffff00127812 */ /* 0x000fe200078ec0ff */
[----:B------:R-:W-:-:S03]  /*a5d0*/  HFMA2 R10, -RZ, RZ, 0, 1.78813934326171875e-07 ;  /* 0x00000003ff0a7431 */ /* 0x000fc600000001ff */
[----:B------:R-:W-:-:S04]  /*a5e0*/  LOP3.LUT R18, R18, 0x3f800000, RZ, 0xfc, !PT ;  /* 0x3f80000012127812 */ /* 0x000fc800078efcff */
[----:B------:R-:W0:Y:S01]  /*a5f0*/  MUFU.RCP R9, R18 ;  /* 0x0000001200097308 */ /* 0x000e220000001000 */
[----:B------:R-:W-:Y:S01]  /*a600*/  SHF.L.U32 R10, R10, R5, RZ ;  /* 0x000000050a0a7219 */ /* 0x000fe200000006ff */
[----:B0-----:R-:W-:-:S04]  /*a610*/  FFMA R16, R18, R9, -1 ;  /* 0xbf80000012107423 */ /* 0x001fc80000000009 */
[----:B------:R-:W-:-:S04]  /*a620*/  FADD.FTZ R16, -R16, -RZ ;  /* 0x800000ff10107221 */ /* 0x000fc80000010100 */
[CCC-:B------:R-:W-:Y:S01]  /*a630*/  FFMA.RM R8, R9.reuse, R16.reuse, R9.reuse ;  /* 0x0000001009087223 */ /* 0x1c0fe20000004009 */
[----:B------:R-:W-:-:S04]  /*a640*/  FFMA.RP R9, R9, R16, R9 ;  /* 0x0000001009097223 */ /* 0x000fc80000008009 */
[C---:B------:R-:W-:Y:S02]  /*a650*/  LOP3.LUT R11, R8.reuse, 0x7fffff, RZ, 0xc0, !PT ;  /* 0x007fffff080b7812 */ /* 0x040fe400078ec0ff */
[----:B------:R-:W-:Y:S02]  /*a660*/  FSETP.NEU.FTZ.AND P0, PT, R8, R9, PT ;  /* 0x000000090800720b */ /* 0x000fe40003f1d000 */
[----:B------:R-:W-:Y:S02]  /*a670*/  LOP3.LUT R11, R11, 0x800000, RZ, 0xfc, !PT ;  /* 0x008000000b0b7812 */ /* 0x000fe400078efcff */
[----:B------:R-:W-:Y:S02]  /*a680*/  SEL R8, RZ, 0xffffffff, !P0 ;  /* 0xffffffffff087807 */ /* 0x000fe40004000000 */
[----:B------:R-:W-:Y:S02]  /*a690*/  LOP3.LUT R10, R10, R11, RZ, 0xc0, !PT ;  /* 0x0000000b0a0a7212 */ /* 0x000fe400078ec0ff */
[----:B------:R-:W-:-:S02]  /*a6a0*/  IADD3 R8, PT, PT, -R8, RZ, RZ ;  /* 0x000000ff08087210 */ /* 0x000fc40007ffe1ff */
[-C--:B------:R-:W-:Y:S02]  /*a6b0*/  SHF.R.U32.HI R10, RZ, R5.reuse, R10 ;  /* 0x00000005ff0a7219 */ /* 0x080fe4000001160a */
[----:B------:R-:W-:Y:S02]  /*a6c0*/  LOP3.LUT P1, RZ, R8, R5, R11, 0xf8, !PT ;  /* 0x0000000508ff7212 */ /* 0x000fe4000782f80b */
[C---:B------:R-:W-:Y:S02]  /*a6d0*/  LOP3.LUT P0, RZ, R10.reuse, 0x1, RZ, 0xc0, !PT ;  /* 0x000000010aff7812 */ /* 0x040fe4000780c0ff */
[----:B------:R-:W-:Y:S02]  /*a6e0*/  LOP3.LUT P2, RZ, R10, 0x2, RZ, 0xc0, !PT ;  /* 0x000000020aff7812 */ /* 0x000fe4000784c0ff */
[----:B------:R-:W-:Y:S02]  /*a6f0*/  IADD3 R8, PT, PT, R3, -0xfc, RZ ;  /* 0xffffff0403087810 */ /* 0x000fe40007ffe0ff */
[----:B------:R-:W-:-:S02]  /*a700*/  PLOP3.LUT P0, PT, P0, P1, P2, 0xe0, 0x0 ;  /* 0x000000000000781c */ /* 0x000fc40000703c20 */
[----:B------:R-:W-:Y:S02]  /*a710*/  LOP3.LUT P1, RZ, R0, 0x7fffff, RZ, 0xc0, !PT ;  /* 0x007fffff00ff7812 */ /* 0x000fe4000782c0ff */
[----:B------:R-:W-:-:S04]  /*a720*/  SEL R5, RZ, 0x1, !P0 ;  /* 0x00000001ff057807 */ /* 0x000fc80004000000 */
[----:B------:R-:W-:-:S04]  /*a730*/  IADD3 R5, PT, PT, -R5, RZ, RZ ;  /* 0x000000ff05057210 */ /* 0x000fc80007ffe1ff */
[----:B------:R-:W-:Y:S02]  /*a740*/  ISETP.GE.AND P0, PT, R5, RZ, PT ;  /* 0x000000ff0500720c */ /* 0x000fe40003f06270 */
[----:B------:R-:W-:-:S11]  /*a750*/  SHF.R.U32.HI R5, RZ, R8, R11 ;  /* 0x00000008ff057219 */ /* 0x000fd6000001160b */
[----:B------:R-:W-:-:S04]  /*a760*/  @!P0 IADD3 R5, PT, PT, R5, 0x1, RZ ;  /* 0x0000000105058810 */ /* 0x000fc80007ffe0ff */
[----:B------:R-:W-:-:S04]  /*a770*/  @!P1 SHF.L.U32 R5, R5, 0x1, RZ ;  /* 0x0000000105059819 */ /* 0x000fc800000006ff */
[----:B------:R-:W-:Y:S01]  /*a780*/  LOP3.LUT R5, R5, 0x80000000, R0, 0xf8, !PT ;  /* 0x8000000005057812 */ /* 0x000fe200078ef800 */
[----:B------:R-:W-:Y:S06]  /*a790*/  BRA `(.L_x_104) ;  /* 0x0000000000047947 */ /* 0x000fec0003800000 */
.L_x_105:
[----:B------:R0:W1:Y:S02]  /*a7a0*/  MUFU.RCP R5, R0 ;  /* 0x0000000000057308 */ /* 0x0000640000001000 */
.L_x_104:
[----:B------:R-:W-:Y:S05]  /*a7b0*/  BSYNC.RECONVERGENT B0 ;  /* 0x0000000000007941 */ /* 0x000fea0003800200 */
.L_x_102:
[----:B------:R-:W-:Y:S01]  /*a7c0*/  HFMA2 R9, -RZ, RZ, 0, 0 ;  /* 0x00000000ff097431 */ /* 0x000fe200000001ff */
[----:B------:R-:W-:-:S04]  /*a7d0*/  MOV R8, R4 ;  /* 0x0000000400087202 */ /* 0x000fc80000000f00 */
[----:B01----:R-:W-:Y:S05]  /*a7e0*/  RET.REL.NODEC R8 `(_Z21TwelveWayAdjustKerneliiffffffffffffffffffffffPKfPf) ;  /* 0xffffff5808047950 */ /* 0x003fea0003c3ffff */
        .weak           $__internal_1_$__cuda_sm3x_div_rn_noftz_f32_slowpath
        .type           $__internal_1_$__cuda_sm3x_div_rn_noftz_f32_slowpath,@function
        .size           $__internal_1_$__cuda_sm3x_div_rn_noftz_f32_slowpath,(.L_x_119 - $__internal_1_$__cuda_sm3x_div_rn_noftz_f32_slowpath)
$__internal_1_$__cuda_sm3x_div_rn_noftz_f32_slowpath:
[----:B------:R-:W-:Y:S01]  /*a7f0*/  SHF.R.U32.HI R5, RZ, 0x17, R3 ;  /* 0x00000017ff057819 */ /* 0x000fe20000011603 */
[----:B------:R-:W-:Y:S01]  /*a800*/  BSSY.RECONVERGENT B1, `(.L_x_106) ;  /* 0x0000062000017945 */ /* 0x000fe20003800200 */
[----:B------:R-:W-:Y:S02]  /*a810*/  SHF.R.U32.HI R10, RZ, 0x17, R0 ;  /* 0x00000017ff0a7819 */ /* 0x000fe40000011600 */
[----:B------:R-:W-:Y:S02]  /*a820*/  LOP3.LUT R5, R5, 0xff, RZ, 0xc0, !PT ;  /* 0x000000ff05057812 */ /* 0x000fe400078ec0ff */
[----:B------:R-:W-:Y:S02]  /*a830*/  LOP3.LUT R10, R10, 0xff, RZ, 0xc0, !PT ;  /* 0x000000ff0a0a7812 */ /* 0x000fe400078ec0ff */
[----:B------:R-:W-:Y:S02]  /*a840*/  IADD3 R11, PT, PT, R5, -0x1, RZ ;  /* 0xffffffff050b7810 */ /* 0x000fe40007ffe0ff */
[----:B------:R-:W-:-:S02]  /*a850*/  IADD3 R9, PT, PT, R10, -0x1, RZ ;  /* 0xffffffff0a097810 */ /* 0x000fc40007ffe0ff */
[----:B------:R-:W-:-:S04]  /*a860*/  ISETP.GT.U32.AND P0, PT, R11, 0xfd, PT ;  /* 0x000000fd0b00780c */ /* 0x000fc80003f04070 */
[----:B------:R-:W-:-:S13]  /*a870*/  ISETP.GT.U32.OR P0, PT, R9, 0xfd, P0 ;  /* 0x000000fd0900780c */ /* 0x000fda0000704470 */
[----:B------:R-:W-:Y:S01]  /*a880*/  @!P0 MOV R8, RZ ;  /* 0x000000ff00088202 */ /* 0x000fe20000000f00 */
[----:B------:R-:W-:Y:S06]  /*a890*/  @!P0 BRA `(.L_x_107) ;  /* 0x00000000005c8947 */ /* 0x000fec0003800000 */
[----:B------:R-:W-:Y:S02]  /*a8a0*/  FSETP.GTU.FTZ.AND P0, PT, |R0|, +INF , PT ;  /* 0x7f8000000000780b */ /* 0x000fe40003f1c200 */
[----:B------:R-:W-:-:S04]  /*a8b0*/  FSETP.GTU.FTZ.AND P1, PT, |R3|, +INF , PT ;  /* 0x7f8000000300780b */ /* 0x000fc80003f3c200 */
[----:B------:R-:W-:-:S13]  /*a8c0*/  PLOP3.LUT P0, PT, P0, P1, PT, 0xf8, 0x8f ;  /* 0x00000000008f781c */ /* 0x000fda0000703f70 */
[----:B------:R-:W-:Y:S05]  /*a8d0*/  @P0 BRA `(.L_x_108) ;  /* 0x00000004004c0947 */ /* 0x000fea0003800000 */
[----:B------:R-:W-:-:S13]  /*a8e0*/  LOP3.LUT P0, RZ, R3, 0x7fffffff, R0, 0xc8, !PT ;  /* 0x7fffffff03ff7812 */ /* 0x000fda000780c800 */
[----:B------:R-:W-:Y:S05]  /*a8f0*/  @!P0 BRA `(.L_x_109) ;  /* 0x00000004003c8947 */ /* 0x000fea0003800000 */
[C---:B------:R-:W-:Y:S02]  /*a900*/  FSETP.NEU.FTZ.AND P1, PT, |R0|.reuse, +INF , PT ;  /* 0x7f8000000000780b */ /* 0x040fe40003f3d200 */
[----:B------:R-:W-:Y:S02]  /*a910*/  FSETP.NEU.FTZ.AND P2, PT, |R3|, +INF , PT ;  /* 0x7f8000000300780b */ /* 0x000fe40003f5d200 */
[----:B------:R-:W-:-:S11]  /*a920*/  FSETP.NEU.FTZ.AND P0, PT, |R0|, +INF , PT ;  /* 0x7f8000000000780b */ /* 0x000fd60003f1d200 */
[----:B------:R-:W-:Y:S05]  /*a930*/  @!P2 BRA !P1, `(.L_x_109) ;  /* 0x00000004002ca947 */ /* 0x000fea0004800000 */
[----:B------:R-:W-:-:S04]  /*a940*/  LOP3.LUT P1, RZ, R0, 0x7fffffff, RZ, 0xc0, !PT ;  /* 0x7fffffff00ff7812 */ /* 0x000fc8000782c0ff */
[----:B------:R-:W-:-:S13]  /*a950*/  PLOP3.LUT P1, PT, P2, P1, PT, 0x2f, 0xf2 ;  /* 0x0000000000f2781c */ /* 0x000fda0001722577 */
[----:B------:R-:W-:Y:S05]  /*a960*/  @P1 BRA `(.L_x_110) ;  /* 0x0000000400181947 */ /* 0x000fea0003800000 */
[----:B------:R-:W-:-:S04]  /*a970*/  LOP3.LUT P1, RZ, R3, 0x7fffffff, RZ, 0xc0, !PT ;  /* 0x7fffffff03ff7812 */ /* 0x000fc8000782c0ff */
[----:B------:R-:W-:-:S13]  /*a980*/  PLOP3.LUT P0, PT, P0, P1, PT, 0x2f, 0xf2 ;  /* 0x0000000000f2781c */ /* 0x000fda0000702577 */
[----:B------:R-:W-:Y:S05]  /*a990*/  @P0 BRA `(.L_x_111) ;  /* 0x0000000400000947 */ /* 0x000fea0003800000 */
[----:B------:R-:W-:Y:S02]  /*a9a0*/  ISETP.GE.AND P0, PT, R9, RZ, PT ;  /* 0x000000ff0900720c */ /* 0x000fe40003f06270 */
[----:B------:R-:W-:-:S11]  /*a9b0*/  ISETP.GE.AND P1, PT, R11, RZ, PT ;  /* 0x000000ff0b00720c */ /* 0x000fd60003f26270 */
[----:B------:R-:W-:Y:S01]  /*a9c0*/  @P0 MOV R8, RZ ;  /* 0x000000ff00080202 */ /* 0x000fe20000000f00 */
[----:B------:R-:W-:Y:S01]  /*a9d0*/  @!P0 FFMA R0, R0, 1.84467440737095516160e+19, RZ ;  /* 0x5f80000000008823 */ /* 0x000fe200000000ff */
[----:B------:R-:W-:Y:S01]  /*a9e0*/  @!P0 MOV R8, 0xffffffc0 ;  /* 0xffffffc000088802 */ /* 0x000fe20000000f00 */
[----:B------:R-:W-:-:S03]  /*a9f0*/  @!P1 FFMA R3, R3, 1.84467440737095516160e+19, RZ ;  /* 0x5f80000003039823 */ /* 0x000fc600000000ff */
[----:B------:R-:W-:-:S07]  /*aa00*/  @!P1 IADD3 R8, PT, PT, R8, 0x40, RZ ;  /* 0x0000004008089810 */ /* 0x000fce0007ffe0ff */
.L_x_107:
[----:B------:R-:W-:Y:S01]  /*aa10*/  LEA R16, R5, 0xc0800000, 0x17 ;  /* 0xc080000005107811 */ /* 0x000fe200078eb8ff */
[----:B------:R-:W-:Y:S01]  /*aa20*/  BSSY.RECONVERGENT B2, `(.L_x_112) ;  /* 0x0000036000027945 */ /* 0x000fe20003800200 */
[----:B------:R-:W-:Y:S02]  /*aa30*/  IADD3 R10, PT, PT, R10, -0x7f, RZ ;  /* 0xffffff810a0a7810 */ /* 0x000fe40007ffe0ff */
[----:B------:R-:W-:-:S03]  /*aa40*/  IADD3 R11, PT, PT, -R16, R3, RZ ;  /* 0x00000003100b7210 */ /* 0x000fc60007ffe1ff */
[C---:B------:R-:W-:Y:S01]  /*aa50*/  IMAD R0, R10.reuse, -0x800000, R0 ;  /* 0xff8000000a007824 */ /* 0x040fe200078e0200 */
[----:B------:R0:W1:Y:S01]  /*aa60*/  MUFU.RCP R16, R11 ;  /* 0x0000000b00107308 */ /* 0x0000620000001000 */
[----:B------:R-:W-:Y:S01]  /*aa70*/  FADD.FTZ R3, -R11, -RZ ;  /* 0x800000ff0b037221 */ /* 0x000fe20000010100 */
[----:B0-----:R-:W-:-:S04]  /*aa80*/  IADD3 R11, PT, PT, R10, 0x7f, -R5 ;  /* 0x0000007f0a0b7810 */ /* 0x001fc80007ffe805 */
[----:B------:R-:W-:Y:S01]  /*aa90*/  IADD3 R11, PT, PT, R11, R8, RZ ;  /* 0x000000080b0b7210 */ /* 0x000fe20007ffe0ff */
[----:B-1----:R-:W-:-:S04]  /*aaa0*/  FFMA R9, R16, R3, 1 ;  /* 0x3f80000010097423 */ /* 0x002fc80000000003 */
[----:B------:R-:W-:-:S04]  /*aab0*/  FFMA R9, R16, R9, R16 ;  /* 0x0000000910097223 */ /* 0x000fc80000000010 */
[----:B------:R-:W-:-:S04]  /*aac0*/  FFMA R16, R0, R9, RZ ;  /* 0x0000000900107223 */ /* 0x000fc800000000ff */
[----:B------:R-:W-:-:S04]  /*aad0*/  FFMA R17, R3, R16, R0 ;  /* 0x0000001003117223 */ /* 0x000fc80000000000 */
[----:B------:R-:W-:-:S04]  /*aae0*/  FFMA R16, R9, R17, R16 ;  /* 0x0000001109107223 */ /* 0x000fc80000000010 */
[----:B------:R-:W-:-:S04]  /*aaf0*/  FFMA R3, R3, R16, R0 ;  /* 0x0000001003037223 */ /* 0x000fc80000000000 */
[----:B------:R-:W-:-:S05]  /*ab00*/  FFMA R0, R9, R3, R16 ;  /* 0x0000000309007223 */ /* 0x000fca0000000010 */
[----:B------:R-:W-:-:S04]  /*ab10*/  SHF.R.U32.HI R5, RZ, 0x17, R0 ;  /* 0x00000017ff057819 */ /* 0x000fc80000011600 */
[----:B------:R-:W-:-:S04]  /*ab20*/  LOP3.LUT R5, R5, 0xff, RZ, 0xc0, !PT ;  /* 0x000000ff05057812 */ /* 0x000fc800078ec0ff */
[----:B------:R-:W-:-:S04]  /*ab30*/  IADD3 R5, PT, PT, R5, R11, RZ ;  /* 0x0000000b05057210 */ /* 0x000fc80007ffe0ff */
[----:B------:R-:W-:-:S04]  /*ab40*/  IADD3 R8, PT, PT, R5, -0x1, RZ ;  /* 0xffffffff05087810 */ /* 0x000fc80007ffe0ff */
[----:B------:R-:W-:-:S13]  /*ab50*/  ISETP.GE.U32.AND P0, PT, R8, 0xfe, PT ;  /* 0x000000fe0800780c */ /* 0x000fda0003f06070 */
[----:B------:R-:W-:Y:S05]  /*ab60*/  @!P0 BRA `(.L_x_113) ;  /* 0x0000000000808947 */ /* 0x000fea0003800000 */
[----:B------:R-:W-:-:S13]  /*ab70*/  ISETP.GT.AND P0, PT, R5, 0xfe, PT ;  /* 0x000000fe0500780c */ /* 0x000fda0003f04270 */
[----:B------:R-:W-:Y:S05]  /*ab80*/  @P0 BRA `(.L_x_114) ;  /* 0x00000000006c0947 */ /* 0x000fea0003800000 */
[----:B------:R-:W-:-:S13]  /*ab90*/  ISETP.GE.AND P0, PT, R5, 0x1, PT ;  /* 0x000000010500780c */ /* 0x000fda0003f06270 */
[----:B------:R-:W-:Y:S05]  /*aba0*/  @P0 BRA `(.L_x_115) ;  /* 0x0000000000740947 */ /* 0x000fea0003800000 */
[----:B------:R-:W-:Y:S02]  /*abb0*/  ISETP.GE.AND P0, PT, R5, -0x18, PT ;  /* 0xffffffe80500780c */ /* 0x000fe40003f06270 */
[----:B------:R-:W-:-:S11]  /*abc0*/  LOP3.LUT R0, R0, 0x80000000, RZ, 0xc0, !PT ;  /* 0x8000000000007812 */ /* 0x000fd600078ec0ff */
[----:B------:R-:W-:Y:S05]  /*abd0*/  @!P0 BRA `(.L_x_115) ;  /* 0x0000000000688947 */ /* 0x000fea0003800000 */
[-CC-:B------:R-:W-:Y:S01]  /*abe0*/  FFMA.RZ R8, R9, R3.reuse, R16.reuse ;  /* 0x0000000309087223 */ /* 0x180fe2000000c010 */
[C---:B------:R-:W-:Y:S02]  /*abf0*/  ISETP.NE.AND P2, PT, R5.reuse, RZ, PT ;  /* 0x000000ff0500720c */ /* 0x040fe40003f45270 */
[----:B------:R-:W-:Y:S02]  /*ac00*/  ISETP.NE.AND P1, PT, R5, RZ, PT ;  /* 0x000000ff0500720c */ /* 0x000fe40003f25270 */
[----:B------:R-:W-:Y:S01]  /*ac10*/  LOP3.LUT R10, R8, 0x7fffff, RZ, 0xc0, !PT ;  /* 0x007fffff080a7812 */ /* 0x000fe200078ec0ff */
[CCC-:B------:R-:W-:Y:S01]  /*ac20*/  FFMA.RP R8, R9.reuse, R3.reuse, R16.reuse ;  /* 0x0000000309087223 */ /* 0x1c0fe20000008010 */
[----:B------:R-:W-:Y:S01]  /*ac30*/  FFMA.RM R3, R9, R3, R16 ;  /* 0x0000000309037223 */ /* 0x000fe20000004010 */
[----:B------:R-:W-:Y:S02]  /*ac40*/  IADD3 R9, PT, PT, R5, 0x20, RZ ;  /* 0x0000002005097810 */ /* 0x000fe40007ffe0ff */
[----:B------:R-:W-:-:S02]  /*ac50*/  LOP3.LUT R10, R10, 0x800000, RZ, 0xfc, !PT ;  /* 0x008000000a0a7812 */ /* 0x000fc400078efcff */
[----:B------:R-:W-:Y:S02]  /*ac60*/  IADD3 R5, PT, PT, -R5, RZ, RZ ;  /* 0x000000ff05057210 */ /* 0x000fe40007ffe1ff */
[----:B------:R-:W-:Y:S02]  /*ac70*/  SHF.L.U32 R9, R10, R9, RZ ;  /* 0x000000090a097219 */ /* 0x000fe400000006ff */
[----:B------:R-:W-:Y:S02]  /*ac80*/  FSETP.NEU.FTZ.AND P0, PT, R8, R3, PT ;  /* 0x000000030800720b */ /* 0x000fe40003f1d000 */
[----:B------:R-:W-:Y:S02]  /*ac90*/  SEL R3, R5, RZ, P2 ;  /* 0x000000ff05037207 */ /* 0x000fe40001000000 */
[----:B------:R-:W-:Y:S02]  /*aca0*/  ISETP.NE.AND P1, PT, R9, RZ, P1 ;  /* 0x000000ff0900720c */ /* 0x000fe40000f25270 */
[----:B------:R-:W-:-:S02]  /*acb0*/  SHF.R.U32.HI R3, RZ, R3, R10 ;  /* 0x00000003ff037219 */ /* 0x000fc4000001160a */
[----:B------:R-:W-:Y:S02]  /*acc0*/  PLOP3.LUT P0, PT, P0, P1, PT, 0xf8, 0x8f ;  /* 0x00000000008f781c */ /* 0x000fe40000703f70 */
[----:B------:R-:W-:Y:S02]  /*acd0*/  SHF.R.U32.HI R8, RZ, 0x1, R3 ;  /* 0x00000001ff087819 */ /* 0x000fe40000011603 */
[----:B------:R-:W-:-:S04]  /*ace0*/  SEL R5, RZ, 0x1, !P0 ;  /* 0x00000001ff057807 */ /* 0x000fc80004000000 */
[----:B------:R-:W-:-:S04]  /*acf0*/  LOP3.LUT R10, R5, 0x1, R8, 0xf8, !PT ;  /* 0x00000001050a7812 */ /* 0x000fc800078ef808 */
[----:B------:R-:W-:-:S04]  /*ad00*/  LOP3.LUT R3, R10, R3, RZ, 0xc0, !PT ;  /* 0x000000030a037212 */ /* 0x000fc800078ec0ff */
[----:B------:R-:W-:-:S04]  /*ad10*/  IADD3 R3, PT, PT, R8, R3, RZ ;  /* 0x0000000308037210 */ /* 0x000fc80007ffe0ff */
[----:B------:R-:W-:Y:S01]  /*ad20*/  LOP3.LUT R0, R3, R0, RZ, 0xfc, !PT ;  /* 0x0000000003007212 */ /* 0x000fe200078efcff */
[----:B------:R-:W-:Y:S06]  /*ad30*/  BRA `(.L_x_115) ;  /* 0x0000000000107947 */ /* 0x000fec0003800000 */
.L_x_114:
[----:B------:R-:W-:-:S04]  /*ad40*/  LOP3.LUT R0, R0, 0x80000000, RZ, 0xc0, !PT ;  /* 0x8000000000007812 */ /* 0x000fc800078ec0ff */
[----:B------:R-:W-:Y:S01]  /*ad50*/  LOP3.LUT R0, R0, 0x7f800000, RZ, 0xfc, !PT ;  /* 0x7f80000000007812 */ /* 0x000fe200078efcff */
[----:B------:R-:W-:Y:S06]  /*ad60*/  BRA `(.L_x_115) ;  /* 0x0000000000047947 */ /* 0x000fec0003800000 */
.L_x_113:
[----:B------:R-:W-:-:S07]  /*ad70*/  LEA R0, R11, R0, 0x17 ;  /* 0x000000000b007211 */ /* 0x000fce00078eb8ff */
.L_x_115:
[----:B------:R-:W-:Y:S05]  /*ad80*/  BSYNC.RECONVERGENT B2 ;  /* 0x0000000000027941 */ /* 0x000fea0003800200 */
.L_x_112:
[----:B------:R-:W-:Y:S05]  /*ad90*/  BRA `(.L_x_116) ;  /* 0x0000000000207947 */ /* 0x000fea0003800000 */
.L_x_111:
[----:B------:R-:W-:-:S04]  /*ada0*/  LOP3.LUT R0, R3, 0x80000000, R0, 0x48, !PT ;  /* 0x8000000003007812 */ /* 0x000fc800078e4800 */
[----:B------:R-:W-:Y:S01]  /*adb0*/  LOP3.LUT R0, R0, 0x7f800000, RZ, 0xfc, !PT ;  /* 0x7f80000000007812 */ /* 0x000fe200078efcff */
[----:B------:R-:W-:Y:S06]  /*adc0*/  BRA `(.L_x_116) ;  /* 0x0000000000147947 */ /* 0x000fec0003800000 */
.L_x_110:
[----:B------:R-:W-:Y:S01]  /*add0*/  LOP3.LUT R0, R3, 0x80000000, R0, 0x48, !PT ;  /* 0x8000000003007812 */ /* 0x000fe200078e4800 */
[----:B------:R-:W-:Y:S06]  /*ade0*/  BRA `(.L_x_116) ;  /* 0x00000000000c7947 */ /* 0x000fec0003800000 */
.L_x_109:
[----:B------:R-:W0:Y:S01]  /*adf0*/  MUFU.RSQ R0, -QNAN ;  /* 0xffc0000000007908 */ /* 0x000e220000001400 */
[----:B------:R-:W-:Y:S05]  /*ae00*/  BRA `(.L_x_116) ;  /* 0x0000000000047947 */ /* 0x000fea0003800000 */
.L_x_108:
[----:B------:R-:W-:-:S07]  /*ae10*/  FADD.FTZ R0, R0, R3 ;  /* 0x0000000300007221 */ /* 0x000fce0000010000 */
.L_x_116:
[----:B------:R-:W-:Y:S05]  /*ae20*/  BSYNC.RECONVERGENT B1 ;  /* 0x0000000000017941 */ /* 0x000fea0003800200 */
.L_x_106:
[----:B------:R-:W-:-:S04]  /*ae30*/  HFMA2 R5, -RZ, RZ, 0, 0 ;  /* 0x00000000ff057431 */ /* 0x000fc800000001ff */
[----:B0-----:R-:W-:Y:S05]  /*ae40*/  RET.REL.NODEC R4 `(_Z21TwelveWayAdjustKerneliiffffffffffffffffffffffPKfPf) ;  /* 0xffffff50046c7950 */ /* 0x001fea0003c3ffff */
.L_x_117:
[----:B------:R-:W-:-:S00]  /*ae50*/  BRA `(.L_x_117) ;  /* 0xfffffffc00fc7947 */ /* 0x000fc0000383ffff */
[----:B------:R-:W-:-:S00]  /*ae60*/  NOP ;  /* 0x0000000000007918 */ /* 0x000fc00000000000 */
        /* <DEDUP_REMOVED lines=9> */
.L_x_119:


//--------------------- .nv.shared.reserved.0     --------------------------
	.section	.nv.shared.reserved.0,"aw",@nobits
	.weak		__nv_reservedSMEM_offset_0_alias
	.size		__nv_reservedSMEM_offset_0_alias, 0, 64
	.other		__nv_reservedSMEM_offset_0_alias,@"STO_CUDA_RESERVED_SHARED STV_DEFAULT"
__nv_reservedSMEM_offset_0_alias:
	.zero		0
	.zero		64


//--------------------- .nv.constant0._Z21TwelveWayAdjustKerneliiffffffffffffffffffffffPKfPf --------------------------
	.section	.nv.constant0._Z21TwelveWayAdjustKerneliiffffffffffffffffffffffPKfPf,"a",@progbits
	.sectionflags	@""
	.align	4
.nv.constant0._Z21TwelveWayAdjustKerneliiffffffffffffffffffffffPKfPf:
	.zero		1008


//--------------------- SYMBOLS --------------------------

	.type		.nv.reservedSmem.offset0,@object
	.size		.nv.reservedSmem.offset0,0x4
